//
// Generated by NVIDIA NVVM Compiler
//
// Compiler Build ID: CL-36424714
// Cuda compilation tools, release 13.0, V13.0.88
// Based on NVVM 20.0.0
//

.version 9.0
.target sm_100
.address_size 64

	// .globl	_Z13compute_xnextPdS_S_S_S_i
.extern .shared .align 16 .b8 x_copy[];

.visible .entry _Z13compute_xnextPdS_S_S_S_i(
	.param .u64 .ptr .align 1 _Z13compute_xnextPdS_S_S_S_i_param_0,
	.param .u64 .ptr .align 1 _Z13compute_xnextPdS_S_S_S_i_param_1,
	.param .u64 .ptr .align 1 _Z13compute_xnextPdS_S_S_S_i_param_2,
	.param .u64 .ptr .align 1 _Z13compute_xnextPdS_S_S_S_i_param_3,
	.param .u64 .ptr .align 1 _Z13compute_xnextPdS_S_S_S_i_param_4,
	.param .u32 _Z13compute_xnextPdS_S_S_S_i_param_5
)
{
	.reg .pred 	%p<16>;
	.reg .b32 	%r<84>;
	.reg .b64 	%rd<35>;
	.reg .b64 	%fd<121>;

	ld.param.u64 	%rd13, [_Z13compute_xnextPdS_S_S_S_i_param_0];
	ld.param.u64 	%rd10, [_Z13compute_xnextPdS_S_S_S_i_param_1];
	ld.param.u64 	%rd14, [_Z13compute_xnextPdS_S_S_S_i_param_2];
	ld.param.u64 	%rd11, [_Z13compute_xnextPdS_S_S_S_i_param_3];
	ld.param.u64 	%rd12, [_Z13compute_xnextPdS_S_S_S_i_param_4];
	ld.param.u32 	%r46, [_Z13compute_xnextPdS_S_S_S_i_param_5];
	cvta.to.global.u64 	%rd1, %rd14;
	cvta.to.global.u64 	%rd2, %rd13;
	mov.u32 	%r47, %ntid.x;
	mov.u32 	%r48, %ctaid.x;
	mov.u32 	%r1, %tid.x;
	mad.lo.s32 	%r2, %r47, %r48, %r1;
	shl.b32 	%r3, %r1, 5;
	add.s32 	%r49, %r3, 32;
	min.s32 	%r4, %r49, %r46;
	setp.le.s32 	%p1, %r46, %r3;
	@%p1 bra 	$L__BB0_7;
	add.s32 	%r50, %r3, 1;
	max.s32 	%r5, %r4, %r50;
	and.b32  	%r6, %r5, 3;
	setp.eq.s32 	%p2, %r6, 0;
	mov.u32 	%r74, %r3;
	@%p2 bra 	$L__BB0_4;
	shl.b32 	%r51, %r1, 8;
	mov.u32 	%r52, x_copy;
	add.s32 	%r71, %r52, %r51;
	mul.wide.u32 	%rd15, %r1, 256;
	add.s64 	%rd33, %rd1, %rd15;
	neg.s32 	%r70, %r6;
	add.s32 	%r74, %r3, %r6;
$L__BB0_3:
	.pragma "nounroll";
	ld.global.f64 	%fd14, [%rd33];
	st.shared.f64 	[%r71], %fd14;
	add.s32 	%r71, %r71, 8;
	add.s64 	%rd33, %rd33, 8;
	add.s32 	%r70, %r70, 1;
	setp.ne.s32 	%p3, %r70, 0;
	@%p3 bra 	$L__BB0_3;
$L__BB0_4:
	sub.s32 	%r53, %r3, %r5;
	setp.gt.u32 	%p4, %r53, -4;
	@%p4 bra 	$L__BB0_7;
	mul.wide.u32 	%rd16, %r74, 8;
	add.s64 	%rd17, %rd16, %rd1;
	add.s64 	%rd34, %rd17, 16;
	shl.b32 	%r54, %r74, 3;
	mov.u32 	%r55, x_copy;
	add.s32 	%r56, %r54, %r55;
	add.s32 	%r73, %r56, 16;
$L__BB0_6:
	ld.global.f64 	%fd15, [%rd34+-16];
	st.shared.f64 	[%r73+-16], %fd15;
	ld.global.f64 	%fd16, [%rd34+-8];
	st.shared.f64 	[%r73+-8], %fd16;
	ld.global.f64 	%fd17, [%rd34];
	st.shared.f64 	[%r73], %fd17;
	ld.global.f64 	%fd18, [%rd34+8];
	st.shared.f64 	[%r73+8], %fd18;
	add.s32 	%r74, %r74, 4;
	add.s64 	%rd34, %rd34, 32;
	add.s32 	%r73, %r73, 32;
	setp.lt.s32 	%p5, %r74, %r4;
	@%p5 bra 	$L__BB0_6;
$L__BB0_7:
	setp.ge.s32 	%p6, %r2, %r46;
	@%p6 bra 	$L__BB0_22;
	bar.sync 	0;
	setp.lt.s32 	%p7, %r46, 1;
	mov.f64 	%fd120, 0d0000000000000000;
	@%p7 bra 	$L__BB0_21;
	mul.lo.s32 	%r20, %r46, %r2;
	and.b32  	%r21, %r46, 15;
	setp.lt.u32 	%p8, %r46, 16;
	mov.b32 	%r79, 0;
	mov.f64 	%fd120, 0d0000000000000000;
	@%p8 bra 	$L__BB0_12;
	and.b32  	%r79, %r46, 2147483632;
	neg.s32 	%r77, %r79;
	mov.u32 	%r59, x_copy;
	add.s32 	%r76, %r59, 64;
	add.s64 	%rd9, %rd2, 64;
	mov.f64 	%fd120, 0d0000000000000000;
	mov.u32 	%r75, %r20;
$L__BB0_11:
	.pragma "nounroll";
	mul.wide.s32 	%rd18, %r75, 8;
	add.s64 	%rd19, %rd9, %rd18;
	ld.shared.v2.f64 	{%fd23, %fd24}, [%r76+-64];
	ld.global.f64 	%fd25, [%rd19+-64];
	fma.rn.f64 	%fd26, %fd23, %fd25, %fd120;
	ld.global.f64 	%fd27, [%rd19+-56];
	fma.rn.f64 	%fd28, %fd24, %fd27, %fd26;
	ld.shared.v2.f64 	{%fd29, %fd30}, [%r76+-48];
	ld.global.f64 	%fd31, [%rd19+-48];
	fma.rn.f64 	%fd32, %fd29, %fd31, %fd28;
	ld.global.f64 	%fd33, [%rd19+-40];
	fma.rn.f64 	%fd34, %fd30, %fd33, %fd32;
	ld.shared.v2.f64 	{%fd35, %fd36}, [%r76+-32];
	ld.global.f64 	%fd37, [%rd19+-32];
	fma.rn.f64 	%fd38, %fd35, %fd37, %fd34;
	ld.global.f64 	%fd39, [%rd19+-24];
	fma.rn.f64 	%fd40, %fd36, %fd39, %fd38;
	ld.shared.v2.f64 	{%fd41, %fd42}, [%r76+-16];
	ld.global.f64 	%fd43, [%rd19+-16];
	fma.rn.f64 	%fd44, %fd41, %fd43, %fd40;
	ld.global.f64 	%fd45, [%rd19+-8];
	fma.rn.f64 	%fd46, %fd42, %fd45, %fd44;
	ld.shared.v2.f64 	{%fd47, %fd48}, [%r76];
	ld.global.f64 	%fd49, [%rd19];
	fma.rn.f64 	%fd50, %fd47, %fd49, %fd46;
	ld.global.f64 	%fd51, [%rd19+8];
	fma.rn.f64 	%fd52, %fd48, %fd51, %fd50;
	ld.shared.v2.f64 	{%fd53, %fd54}, [%r76+16];
	ld.global.f64 	%fd55, [%rd19+16];
	fma.rn.f64 	%fd56, %fd53, %fd55, %fd52;
	ld.global.f64 	%fd57, [%rd19+24];
	fma.rn.f64 	%fd58, %fd54, %fd57, %fd56;
	ld.shared.v2.f64 	{%fd59, %fd60}, [%r76+32];
	ld.global.f64 	%fd61, [%rd19+32];
	fma.rn.f64 	%fd62, %fd59, %fd61, %fd58;
	ld.global.f64 	%fd63, [%rd19+40];
	fma.rn.f64 	%fd64, %fd60, %fd63, %fd62;
	ld.shared.v2.f64 	{%fd65, %fd66}, [%r76+48];
	ld.global.f64 	%fd67, [%rd19+48];
	fma.rn.f64 	%fd68, %fd65, %fd67, %fd64;
	ld.global.f64 	%fd69, [%rd19+56];
	fma.rn.f64 	%fd120, %fd66, %fd69, %fd68;
	add.s32 	%r77, %r77, 16;
	add.s32 	%r76, %r76, 128;
	add.s32 	%r75, %r75, 16;
	setp.ne.s32 	%p9, %r77, 0;
	@%p9 bra 	$L__BB0_11;
$L__BB0_12:
	setp.eq.s32 	%p10, %r21, 0;
	@%p10 bra 	$L__BB0_21;
	and.b32  	%r31, %r46, 7;
	setp.lt.u32 	%p11, %r21, 8;
	@%p11 bra 	$L__BB0_15;
	shl.b32 	%r60, %r79, 3;
	mov.u32 	%r61, x_copy;
	add.s32 	%r62, %r61, %r60;
	ld.shared.f64 	%fd71, [%r62];
	add.s32 	%r63, %r79, %r20;
	mul.wide.s32 	%rd20, %r63, 8;
	add.s64 	%rd21, %rd2, %rd20;
	ld.global.f64 	%fd72, [%rd21];
	fma.rn.f64 	%fd73, %fd71, %fd72, %fd120;
	ld.shared.f64 	%fd74, [%r62+8];
	ld.global.f64 	%fd75, [%rd21+8];
	fma.rn.f64 	%fd76, %fd74, %fd75, %fd73;
	ld.shared.f64 	%fd77, [%r62+16];
	ld.global.f64 	%fd78, [%rd21+16];
	fma.rn.f64 	%fd79, %fd77, %fd78, %fd76;
	ld.shared.f64 	%fd80, [%r62+24];
	ld.global.f64 	%fd81, [%rd21+24];
	fma.rn.f64 	%fd82, %fd80, %fd81, %fd79;
	ld.shared.f64 	%fd83, [%r62+32];
	ld.global.f64 	%fd84, [%rd21+32];
	fma.rn.f64 	%fd85, %fd83, %fd84, %fd82;
	ld.shared.f64 	%fd86, [%r62+40];
	ld.global.f64 	%fd87, [%rd21+40];
	fma.rn.f64 	%fd88, %fd86, %fd87, %fd85;
	ld.shared.f64 	%fd89, [%r62+48];
	ld.global.f64 	%fd90, [%rd21+48];
	fma.rn.f64 	%fd91, %fd89, %fd90, %fd88;
	ld.shared.f64 	%fd92, [%r62+56];
	ld.global.f64 	%fd93, [%rd21+56];
	fma.rn.f64 	%fd120, %fd92, %fd93, %fd91;
	add.s32 	%r79, %r79, 8;
$L__BB0_15:
	setp.eq.s32 	%p12, %r31, 0;
	@%p12 bra 	$L__BB0_21;
	and.b32  	%r34, %r46, 3;
	setp.lt.u32 	%p13, %r31, 4;
	@%p13 bra 	$L__BB0_18;
	shl.b32 	%r64, %r79, 3;
	mov.u32 	%r65, x_copy;
	add.s32 	%r66, %r65, %r64;
	ld.shared.f64 	%fd95, [%r66];
	add.s32 	%r67, %r79, %r20;
	mul.wide.s32 	%rd22, %r67, 8;
	add.s64 	%rd23, %rd2, %rd22;
	ld.global.f64 	%fd96, [%rd23];
	fma.rn.f64 	%fd97, %fd95, %fd96, %fd120;
	ld.shared.f64 	%fd98, [%r66+8];
	ld.global.f64 	%fd99, [%rd23+8];
	fma.rn.f64 	%fd100, %fd98, %fd99, %fd97;
	ld.shared.f64 	%fd101, [%r66+16];
	ld.global.f64 	%fd102, [%rd23+16];
	fma.rn.f64 	%fd103, %fd101, %fd102, %fd100;
	ld.shared.f64 	%fd104, [%r66+24];
	ld.global.f64 	%fd105, [%rd23+24];
	fma.rn.f64 	%fd120, %fd104, %fd105, %fd103;
	add.s32 	%r79, %r79, 4;
$L__BB0_18:
	setp.eq.s32 	%p14, %r34, 0;
	@%p14 bra 	$L__BB0_21;
	add.s32 	%r83, %r79, %r20;
	shl.b32 	%r68, %r79, 3;
	mov.u32 	%r69, x_copy;
	add.s32 	%r82, %r69, %r68;
	neg.s32 	%r81, %r34;
$L__BB0_20:
	.pragma "nounroll";
	mul.wide.s32 	%rd24, %r83, 8;
	add.s64 	%rd25, %rd2, %rd24;
	ld.shared.f64 	%fd106, [%r82];
	ld.global.f64 	%fd107, [%rd25];
	fma.rn.f64 	%fd120, %fd106, %fd107, %fd120;
	add.s32 	%r83, %r83, 1;
	add.s32 	%r82, %r82, 8;
	add.s32 	%r81, %r81, 1;
	setp.ne.s32 	%p15, %r81, 0;
	@%p15 bra 	$L__BB0_20;
$L__BB0_21:
	cvta.to.global.u64 	%rd26, %rd12;
	mul.wide.s32 	%rd27, %r2, 8;
	add.s64 	%rd28, %rd26, %rd27;
	ld.global.f64 	%fd108, [%rd28];
	sub.f64 	%fd109, %fd108, %fd120;
	cvta.to.global.u64 	%rd29, %rd10;
	add.s64 	%rd30, %rd29, %rd27;
	ld.global.f64 	%fd110, [%rd30];
	div.rn.f64 	%fd111, %fd109, %fd110;
	cvta.to.global.u64 	%rd31, %rd11;
	add.s64 	%rd32, %rd31, %rd27;
	st.global.f64 	[%rd32], %fd111;
$L__BB0_22:
	ret;

}


// ===== COMPILED SASS (sm_100) =====

	.target	sm_100

	.elftype	@"ET_EXEC"


//--------------------- .note.nv.tkinfo           --------------------------
	.section	.note.nv.tkinfo,"",@"SHT_NOTE"
	.sectionflags	@"SHF_NOTE_NV_TKINFO"
	.tkinfo
        /*0018*/ 	.word	0x00000002
        /*0030*/ 	.string	""
        /*0030*/ 	.string	"ptxas"
        /*0030*/ 	.string	"Cuda compilation tools, release 13.0, V13.0.88"
        /*0030*/ 	.string	"Build cuda_13.0.r13.0/compiler.36424714_0"
        /*0030*/ 	.string	"-arch sm_100 -m 64 "



//--------------------- .note.nv.cuinfo           --------------------------
	.section	.note.nv.cuinfo,"",@"SHT_NOTE"
	.sectionflags	@"SHF_NOTE_NV_CUINFO"
        /*0018*/ 	.short	0x0002
        /*001a*/ 	.short	0x0064
        /*001c*/ 	.short	0x0082
	.zero		2


//--------------------- .nv.info                  --------------------------
	.section	.nv.info,"",@"SHT_CUDA_INFO"
	.align	4


	//----- nvinfo : EIATTR_REGCOUNT
	.align		4
        /*0000*/ 	.byte	0x04, 0x2f
        /*0002*/ 	.short	(.L_1 - .L_0)
	.align		4
.L_0:
        /*0004*/ 	.word	index@(_Z13compute_xnextPdS_S_S_S_i)
        /*0008*/ 	.word	0x00000020


	//----- nvinfo : EIATTR_FRAME_SIZE
	.align		4
.L_1:
        /*000c*/ 	.byte	0x04, 0x11
        /*000e*/ 	.short	(.L_3 - .L_2)
	.align		4
.L_2:
        /*0010*/ 	.word	index@($__internal_0_$__cuda_sm20_div_rn_f64_full)
        /*0014*/ 	.word	0x00000000


	//----- nvinfo : EIATTR_FRAME_SIZE
	.align		4
.L_3:
        /*0018*/ 	.byte	0x04, 0x11
        /*001a*/ 	.short	(.L_5 - .L_4)
	.align		4
.L_4:
        /*001c*/ 	.word	index@(_Z13compute_xnextPdS_S_S_S_i)
        /*0020*/ 	.word	0x00000000


	//----- nvinfo : EIATTR_MIN_STACK_SIZE
	.align		4
.L_5:
        /*0024*/ 	.byte	0x04, 0x12
        /*0026*/ 	.short	(.L_7 - .L_6)
	.align		4
.L_6:
        /*0028*/ 	.word	index@(_Z13compute_xnextPdS_S_S_S_i)
        /*002c*/ 	.word	0x00000000
.L_7:


//--------------------- .nv.compat                --------------------------
	.section	.nv.compat,"",@"SHT_CUDA_COMPAT_INFO"
	.align	4
        /*0000*/ 	.byte	0x02, 0x09, 0x00, 0x00, 0x02, 0x02, 0x01, 0x00, 0x02, 0x05, 0x05, 0x00, 0x03, 0x07, 0x01, 0x01
        /*0010*/ 	.byte	0x02, 0x03, 0x00, 0x00, 0x02, 0x06, 0x01, 0x00, 0x04, 0x0b, 0x08, 0x00, 0x01, 0x00, 0x00, 0x00
        /*0020*/ 	.byte	0x00, 0x00, 0x00, 0x00


//--------------------- .nv.info._Z13compute_xnextPdS_S_S_S_i --------------------------
	.section	.nv.info._Z13compute_xnextPdS_S_S_S_i,"",@"SHT_CUDA_INFO"
	.sectionflags	@""
	.align	4


	//----- nvinfo : EIATTR_CUDA_API_VERSION
	.align		4
        /*0000*/ 	.byte	0x04, 0x37
        /*0002*/ 	.short	(.L_9 - .L_8)
.L_8:
        /*0004*/ 	.word	0x00000082


	//----- nvinfo : EIATTR_KPARAM_INFO
	.align		4
.L_9:
        /*0008*/ 	.byte	0x04, 0x17
        /*000a*/ 	.short	(.L_11 - .L_10)
.L_10:
        /*000c*/ 	.word	0x00000000
        /*0010*/ 	.short	0x0005
        /*0012*/ 	.short	0x0028
        /*0014*/ 	.byte	0x00, 0xf0, 0x11, 0x00


	//----- nvinfo : EIATTR_KPARAM_INFO
	.align		4
.L_11:
        /*0018*/ 	.byte	0x04, 0x17
        /*001a*/ 	.short	(.L_13 - .L_12)
.L_12:
        /*001c*/ 	.word	0x00000000
        /*0020*/ 	.short	0x0004
        /*0022*/ 	.short	0x0020
        /*0024*/ 	.byte	0x00, 0xf5, 0x21, 0x00


	//----- nvinfo : EIATTR_KPARAM_INFO
	.align		4
.L_13:
        /*0028*/ 	.byte	0x04, 0x17
        /*002a*/ 	.short	(.L_15 - .L_14)
.L_14:
        /*002c*/ 	.word	0x00000000
        /*0030*/ 	.short	0x0003
        /*0032*/ 	.short	0x0018
        /*0034*/ 	.byte	0x00, 0xf5, 0x21, 0x00


	//----- nvinfo : EIATTR_KPARAM_INFO
	.align		4
.L_15:
        /*0038*/ 	.byte	0x04, 0x17
        /*003a*/ 	.short	(.L_17 - .L_16)
.L_16:
        /*003c*/ 	.word	0x00000000
        /*0040*/ 	.short	0x0002
        /*0042*/ 	.short	0x0010
        /*0044*/ 	.byte	0x00, 0xf5, 0x21, 0x00


	//----- nvinfo : EIATTR_KPARAM_INFO
	.align		4
.L_17:
        /*0048*/ 	.byte	0x04, 0x17
        /*004a*/ 	.short	(.L_19 - .L_18)
.L_18:
        /*004c*/ 	.word	0x00000000
        /*0050*/ 	.short	0x0001
        /*0052*/ 	.short	0x0008
        /*0054*/ 	.byte	0x00, 0xf5, 0x21, 0x00


	//----- nvinfo : EIATTR_KPARAM_INFO
	.align		4
.L_19:
        /*0058*/ 	.byte	0x04, 0x17
        /*005a*/ 	.short	(.L_21 - .L_20)
.L_20:
        /*005c*/ 	.word	0x00000000
        /*0060*/ 	.short	0x0000
        /*0062*/ 	.short	0x0000
        /*0064*/ 	.byte	0x00, 0xf5, 0x21, 0x00


	//----- nvinfo : EIATTR_SPARSE_MMA_MASK
	.align		4
.L_21:
        /*0068*/ 	.byte	0x03, 0x50
        /*006a*/ 	.short	0x0000


	//----- nvinfo : EIATTR_MAXREG_COUNT
	.align		4
        /*006c*/ 	.byte	0x03, 0x1b
        /*006e*/ 	.short	0x00ff


	//----- nvinfo : EIATTR_NUM_BARRIERS
	.align		4
        /*0070*/ 	.byte	0x02, 0x4c
        /*0072*/ 	.byte	0x01
	.zero		1


	//----- nvinfo : EIATTR_MERCURY_ISA_VERSION
	.align		4
        /*0074*/ 	.byte	0x03, 0x5f
        /*0076*/ 	.short	0x0101


	//----- nvinfo : EIATTR_VRC_CTA_INIT_COUNT
	.align		4
        /*0078*/ 	.byte	0x02, 0x4a
	.zero		1
	.zero		1


	//----- nvinfo : EIATTR_EXIT_INSTR_OFFSETS
	.align		4
        /*007c*/ 	.byte	0x04, 0x1c
        /*007e*/ 	.short	(.L_23 - .L_22)


	//   ....[0]....
.L_22:
        /*0080*/ 	.word	0x00000850


	//   ....[1]....
        /*0084*/ 	.word	0x00001330


	//----- nvinfo : EIATTR_CRS_STACK_SIZE
	.align		4
.L_23:
        /*0088*/ 	.byte	0x04, 0x1e
        /*008a*/ 	.short	(.L_25 - .L_24)
.L_24:
        /*008c*/ 	.word	0x00000000


	//----- nvinfo : EIATTR_CBANK_PARAM_SIZE
	.align		4
.L_25:
        /*0090*/ 	.byte	0x03, 0x19
        /*0092*/ 	.short	0x002c


	//----- nvinfo : EIATTR_PARAM_CBANK
	.align		4
        /*0094*/ 	.byte	0x04, 0x0a
        /*0096*/ 	.short	(.L_27 - .L_26)
	.align		4
.L_26:
        /*0098*/ 	.word	index@(.nv.constant0._Z13compute_xnextPdS_S_S_S_i)
        /*009c*/ 	.short	0x0380
        /*009e*/ 	.short	0x002c


	//----- nvinfo : EIATTR_SW_WAR
	.align		4
.L_27:
        /*00a0*/ 	.byte	0x04, 0x36
        /*00a2*/ 	.short	(.L_29 - .L_28)
.L_28:
        /*00a4*/ 	.word	0x00000008
.L_29:


//--------------------- .nv.callgraph             --------------------------
	.section	.nv.callgraph,"",@"SHT_CUDA_CALLGRAPH"
	.align	4
	.sectionentsize	8
	.align		4
        /*0000*/ 	.word	0x00000000
	.align		4
        /*0004*/ 	.word	0xffffffff
	.align		4
        /*0008*/ 	.word	0x00000000
	.align		4
        /*000c*/ 	.word	0xfffffffe
	.align		4
        /*0010*/ 	.word	0x00000000
	.align		4
        /*0014*/ 	.word	0xfffffffd
	.align		4
        /*0018*/ 	.word	0x00000000
	.align		4
        /*001c*/ 	.word	0xfffffffc


//--------------------- .text._Z13compute_xnextPdS_S_S_S_i --------------------------
	.section	.text._Z13compute_xnextPdS_S_S_S_i,"ax",@progbits
	.align	128
        .global         _Z13compute_xnextPdS_S_S_S_i
        .type           _Z13compute_xnextPdS_S_S_S_i,@function
        .size           _Z13compute_xnextPdS_S_S_S_i,(.L_x_24 - _Z13compute_xnextPdS_S_S_S_i)
        .other          _Z13compute_xnextPdS_S_S_S_i,@"STO_CUDA_ENTRY STV_DEFAULT"
_Z13compute_xnextPdS_S_S_S_i:
.text._Z13compute_xnextPdS_S_S_S_i:
[----:B------:R-:W-:Y:S01]  /*0000*/  LDC R1, c[0x0][0x37c] ;  /* 0x0000df00ff017b82 */ /* 0x000fe20000000800 */
[----:B------:R-:W0:Y:S07]  /*0010*/  S2R R5, SR_TID.X ;  /* 0x0000000000057919 */ /* 0x000e2e0000002100 */
[----:B------:R-:W1:Y:S01]  /*0020*/  LDC R0, c[0x0][0x3a8] ;  /* 0x0000ea00ff007b82 */ /* 0x000e620000000800 */
[----:B------:R-:W2:Y:S01]  /*0030*/  LDCU UR4, c[0x0][0x360] ;  /* 0x00006c00ff0477ac */ /* 0x000ea20008000800 */
[----:B------:R-:W-:Y:S01]  /*0040*/  BSSY.RECONVERGENT B0, `(.L_x_0) ;  /* 0x000007f000007945 */ /* 0x000fe20003800200 */
[----:B------:R-:W2:Y:S01]  /*0050*/  S2R R7, SR_CTAID.X ;  /* 0x0000000000077919 */ /* 0x000ea20000002500 */
[----:B------:R-:W3:Y:S01]  /*0060*/  LDCU.64 UR10, c[0x0][0x358] ;  /* 0x00006b00ff0a77ac */ /* 0x000ee20008000a00 */
[----:B0-----:R-:W-:-:S02]  /*0070*/  IMAD.SHL.U32 R25, R5, 0x20, RZ ;  /* 0x0000002005197824 */ /* 0x001fc400078e00ff */
[----:B--2---:R-:W-:-:S03]  /*0080*/  IMAD R7, R7, UR4, R5 ;  /* 0x0000000407077c24 */ /* 0x004fc6000f8e0205 */
[----:B-1----:R-:W-:-:S13]  /*0090*/  ISETP.GE.AND P0, PT, R25, R0, PT ;  /* 0x000000001900720c */ /* 0x002fda0003f06270 */
[----:B---3--:R-:W-:Y:S05]  /*00a0*/  @P0 BRA `(.L_x_1) ;  /* 0x0000000400e00947 */ /* 0x008fea0003800000 */
[C---:B------:R-:W-:Y:S01]  /*00b0*/  VIADDMNMX R6, R25.reuse, 0x20, R0, PT ;  /* 0x0000002019067846 */ /* 0x040fe20003800100 */
[----:B------:R-:W-:Y:S03]  /*00c0*/  BSSY.RECONVERGENT B1, `(.L_x_2) ;  /* 0x000001a000017945 */ /* 0x000fe60003800200 */
[----:B------:R-:W-:-:S04]  /*00d0*/  VIADDMNMX R2, R25, 0x1, R6, !PT ;  /* 0x0000000119027846 */ /* 0x000fc80007800106 */
[----:B------:R-:W-:Y:S01]  /*00e0*/  LOP3.LUT P0, R4, R2, 0x3, RZ, 0xc0, !PT ;  /* 0x0000000302047812 */ /* 0x000fe2000780c0ff */
[----:B------:R-:W-:-:S05]  /*00f0*/  IMAD.IADD R3, R25, 0x1, -R2 ;  /* 0x0000000119037824 */ /* 0x000fca00078e0a02 */
[----:B------:R-:W-:-:S07]  /*0100*/  ISETP.GT.U32.AND P1, PT, R3, -0x4, PT ;  /* 0xfffffffc0300780c */ /* 0x000fce0003f24070 */
[----:B------:R-:W-:Y:S06]  /*0110*/  @!P0 BRA `(.L_x_3) ;  /* 0x0000000000508947 */ /* 0x000fec0003800000 */
[----:B------:R-:W0:Y:S01]  /*0120*/  S2UR UR5, SR_CgaCtaId ;  /* 0x00000000000579c3 */ /* 0x000e220000008800 */
[----:B------:R-:W-:Y:S01]  /*0130*/  UMOV UR4, 0x400 ;  /* 0x0000040000047882 */ /* 0x000fe20000000000 */
[--C-:B------:R-:W-:Y:S02]  /*0140*/  IMAD.IADD R25, R25, 0x1, R4.reuse ;  /* 0x0000000119197824 */ /* 0x100fe400078e0204 */
[----:B------:R-:W-:-:S04]  /*0150*/  IMAD.MOV R4, RZ, RZ, -R4 ;  /* 0x000000ffff047224 */ /* 0x000fc800078e0a04 */
[----:B------:R-:W1:Y:S01]  /*0160*/  LDC.64 R2, c[0x0][0x390] ;  /* 0x0000e400ff027b82 */ /* 0x000e620000000a00 */
[----:B0-----:R-:W-:Y:S01]  /*0170*/  ULEA UR4, UR5, UR4, 0x18 ;  /* 0x0000000405047291 */ /* 0x001fe2000f8ec0ff */
[----:B-1----:R-:W-:-:S05]  /*0180*/  IMAD.WIDE.U32 R2, R5, 0x100, R2 ;  /* 0x0000010005027825 */ /* 0x002fca00078e0002 */
[----:B------:R-:W-:Y:S01]  /*0190*/  LEA R5, R5, UR4, 0x8 ;  /* 0x0000000405057c11 */ /* 0x000fe2000f8e40ff */
[----:B------:R-:W-:Y:S02]  /*01a0*/  IMAD.MOV.U32 R8, RZ, RZ, R2 ;  /* 0x000000ffff087224 */ /* 0x000fe400078e0002 */
[----:B------:R-:W-:-:S07]  /*01b0*/  IMAD.MOV.U32 R9, RZ, RZ, R3 ;  /* 0x000000ffff097224 */ /* 0x000fce00078e0003 */
.L_x_4:
[----:B------:R-:W-:Y:S02]  /*01c0*/  IMAD.MOV.U32 R2, RZ, RZ, R8 ;  /* 0x000000ffff027224 */ /* 0x000fe400078e0008 */
[----:B------:R-:W-:-:S06]  /*01d0*/  IMAD.MOV.U32 R3, RZ, RZ, R9 ;  /* 0x000000ffff037224 */ /* 0x000fcc00078e0009 */
[----:B------:R-:W2:Y:S01]  /*01e0*/  LDG.E.64 R2, desc[UR10][R2.64] ;  /* 0x0000000a02027981 */ /* 0x000ea2000c1e1b00 */
[----:B------:R-:W-:Y:S01]  /*01f0*/  VIADD R4, R4, 0x1 ;  /* 0x0000000104047836 */ /* 0x000fe20000000000 */
[----:B------:R-:W-:-:S04]  /*0200*/  IADD3 R8, P2, PT, R8, 0x8, RZ ;  /* 0x0000000808087810 */ /* 0x000fc80007f5e0ff */
[----:B------:R-:W-:Y:S01]  /*0210*/  ISETP.NE.AND P0, PT, R4, RZ, PT ;  /* 0x000000ff0400720c */ /* 0x000fe20003f05270 */
[----:B------:R-:W-:Y:S01]  /*0220*/  IMAD.X R9, RZ, RZ, R9, P2 ;  /* 0x000000ffff097224 */ /* 0x000fe200010e0609 */
[----:B--2---:R0:W-:Y:S02]  /*0230*/  STS.64 [R5], R2 ;  /* 0x0000000205007388 */ /* 0x0041e40000000a00 */
[----:B0-----:R-:W-:-:S09]  /*0240*/  VIADD R5, R5, 0x8 ;  /* 0x0000000805057836 */ /* 0x001fd20000000000 */
[----:B------:R-:W-:Y:S05]  /*0250*/  @P0 BRA `(.L_x_4) ;  /* 0xfffffffc00d80947 */ /* 0x000fea000383ffff */
.L_x_3:
[----:B------:R-:W-:Y:S05]  /*0260*/  BSYNC.RECONVERGENT B1 ;  /* 0x0000000000017941 */ /* 0x000fea0003800200 */
.L_x_2:
[----:B------:R-:W-:Y:S05]  /*0270*/  @P1 BRA `(.L_x_1) ;  /* 0x00000004006c1947 */ /* 0x000fea0003800000 */
[----:B------:R-:W0:Y:S01]  /*0280*/  LDC.64 R2, c[0x0][0x390] ;  /* 0x0000e400ff027b82 */ /* 0x000e220000000a00 */
[----:B------:R-:W-:Y:S01]  /*0290*/  IMAD.IADD R4, R6, 0x1, -R25 ;  /* 0x0000000106047824 */ /* 0x000fe200078e0a19 */
[----:B------:R-:W-:Y:S01]  /*02a0*/  UMOV UR4, 0x400 ;  /* 0x0000040000047882 */ /* 0x000fe20000000000 */
[----:B------:R-:W-:Y:S03]  /*02b0*/  BSSY.RECONVERGENT B1, `(.L_x_5) ;  /* 0x0000033000017945 */ /* 0x000fe60003800200 */
[----:B------:R-:W-:Y:S02]  /*02c0*/  ISETP.GT.AND P1, PT, R4, 0xc, PT ;  /* 0x0000000c0400780c */ /* 0x000fe40003f24270 */
[----:B------:R-:W1:Y:S01]  /*02d0*/  S2UR UR5, SR_CgaCtaId ;  /* 0x00000000000579c3 */ /* 0x000e620000008800 */
[----:B0-----:R-:W-:-:S03]  /*02e0*/  IMAD.WIDE.U32 R2, R25, 0x8, R2 ;  /* 0x0000000819027825 */ /* 0x001fc600078e0002 */
[----:B------:R-:W-:Y:S01]  /*02f0*/  IADD3 R2, P0, PT, R2, 0x10, RZ ;  /* 0x0000001002027810 */ /* 0x000fe20007f1e0ff */
[----:B-1----:R-:W-:-:S04]  /*0300*/  ULEA UR4, UR5, UR4, 0x18 ;  /* 0x0000000405047291 */ /* 0x002fc8000f8ec0ff */
[----:B------:R-:W-:Y:S01]  /*0310*/  IMAD.X R3, RZ, RZ, R3, P0 ;  /* 0x000000ffff037224 */ /* 0x000fe200000e0603 */
[----:B------:R-:W-:Y:S02]  /*0320*/  PLOP3.LUT P0, PT, PT, PT, PT, 0x80, 0x8 ;  /* 0x000000000008781c */ /* 0x000fe40003f0f070 */
[----:B------:R-:W-:-:S05]  /*0330*/  LEA R27, R25, UR4, 0x3 ;  /* 0x00000004191b7c11 */ /* 0x000fca000f8e18ff */
[----:B------:R-:W-:Y:S01]  /*0340*/  VIADD R27, R27, 0x10 ;  /* 0x000000101b1b7836 */ /* 0x000fe20000000000 */
[----:B------:R-:W-:Y:S06]  /*0350*/  @!P1 BRA `(.L_x_6) ;  /* 0x0000000000a09947 */ /* 0x000fec0003800000 */
[----:B------:R-:W-:Y:S01]  /*0360*/  PLOP3.LUT P0, PT, PT, PT, PT, 0x8, 0x80 ;  /* 0x000000000080781c */ /* 0x000fe20003f0e170 */
[----:B------:R-:W-:-:S12]  /*0370*/  VIADD R24, R6, 0xfffffff4 ;  /* 0xfffffff406187836 */ /* 0x000fd80000000000 */
.L_x_7:
[----:B------:R-:W2:Y:S04]  /*0380*/  LDG.E.64 R14, desc[UR10][R2.64+-0x10] ;  /* 0xfffff00a020e7981 */ /* 0x000ea8000c1e1b00 */
[----:B------:R-:W3:Y:S04]  /*0390*/  LDG.E.64 R16, desc[UR10][R2.64+-0x8] ;  /* 0xfffff80a02107981 */ /* 0x000ee8000c1e1b00 */
[----:B------:R-:W4:Y:S04]  /*03a0*/  LDG.E.64 R18, desc[UR10][R2.64] ;  /* 0x0000000a02127981 */ /* 0x000f28000c1e1b00 */
[----:B------:R-:W5:Y:S04]  /*03b0*/  LDG.E.64 R20, desc[UR10][R2.64+0x8] ;  /* 0x0000080a02147981 */ /* 0x000f68000c1e1b00 */
[----:B------:R-:W5:Y:S04]  /*03c0*/  LDG.E.64 R22, desc[UR10][R2.64+0x10] ;  /* 0x0000100a02167981 */ /* 0x000f68000c1e1b00 */
[----:B------:R-:W5:Y:S04]  /*03d0*/  LDG.E.64 R4, desc[UR10][R2.64+0x20] ;  /* 0x0000200a02047981 */ /* 0x000f68000c1e1b00 */
[----:B------:R-:W5:Y:S04]  /*03e0*/  LDG.E.64 R28, desc[UR10][R2.64+0x18] ;  /* 0x0000180a021c7981 */ /* 0x000f68000c1e1b00 */
[----:B------:R-:W5:Y:S04]  /*03f0*/  LDG.E.64 R8, desc[UR10][R2.64+0x30] ;  /* 0x0000300a02087981 */ /* 0x000f68000c1e1b00 */
[----:B------:R-:W5:Y:S04]  /*0400*/  LDG.E.64 R10, desc[UR10][R2.64+0x38] ;  /* 0x0000380a020a7981 */ /* 0x000f68000c1e1b00 */
[----:B------:R-:W5:Y:S04]  /*0410*/  LDG.E.64 R12, desc[UR10][R2.64+0x40] ;  /* 0x0000400a020c7981 */ /* 0x000f68000c1e1b00 */
[----:B--2---:R0:W-:Y:S04]  /*0420*/  STS.64 [R27+-0x10], R14 ;  /* 0xfffff00e1b007388 */ /* 0x0041e80000000a00 */
[----:B---3--:R1:W-:Y:S04]  /*0430*/  STS.64 [R27+-0x8], R16 ;  /* 0xfffff8101b007388 */ /* 0x0083e80000000a00 */
[----:B----4-:R-:W-:Y:S04]  /*0440*/  STS.64 [R27], R18 ;  /* 0x000000121b007388 */ /* 0x010fe80000000a00 */
[----:B-----5:R-:W-:Y:S04]  /*0450*/  STS.64 [R27+0x8], R20 ;  /* 0x000008141b007388 */ /* 0x020fe80000000a00 */
[----:B------:R-:W-:Y:S04]  /*0460*/  STS.64 [R27+0x10], R22 ;  /* 0x000010161b007388 */ /* 0x000fe80000000a00 */
[----:B------:R2:W-:Y:S04]  /*0470*/  STS.64 [R27+0x20], R4 ;  /* 0x000020041b007388 */ /* 0x0005e80000000a00 */
[----:B0-----:R-:W3:Y:S04]  /*0480*/  LDG.E.64 R14, desc[UR10][R2.64+0x48] ;  /* 0x0000480a020e7981 */ /* 0x001ee8000c1e1b00 */
[----:B-1----:R-:W4:Y:S04]  /*0490*/  LDG.E.64 R16, desc[UR10][R2.64+0x50] ;  /* 0x0000500a02107981 */ /* 0x002f28000c1e1b00 */
[----:B--2---:R-:W2:Y:S04]  /*04a0*/  LDG.E.64 R4, desc[UR10][R2.64+0x28] ;  /* 0x0000280a02047981 */ /* 0x004ea8000c1e1b00 */
[----:B------:R-:W5:Y:S04]  /*04b0*/  LDG.E.64 R18, desc[UR10][R2.64+0x58] ;  /* 0x0000580a02127981 */ /* 0x000f68000c1e1b00 */
[----:B------:R-:W5:Y:S04]  /*04c0*/  LDG.E.64 R20, desc[UR10][R2.64+0x60] ;  /* 0x0000600a02147981 */ /* 0x000f68000c1e1b00 */
[----:B------:R0:W5:Y:S01]  /*04d0*/  LDG.E.64 R22, desc[UR10][R2.64+0x68] ;  /* 0x0000680a02167981 */ /* 0x000162000c1e1b00 */
[----:B------:R-:W-:-:S05]  /*04e0*/  VIADD R25, R25, 0x10 ;  /* 0x0000001019197836 */ /* 0x000fca0000000000 */
[----:B------:R-:W-:Y:S02]  /*04f0*/  ISETP.GE.AND P1, PT, R25, R24, PT ;  /* 0x000000181900720c */ /* 0x000fe40003f26270 */
[----:B0-----:R-:W-:Y:S01]  /*0500*/  IADD3 R2, P2, PT, R2, 0x80, RZ ;  /* 0x0000008002027810 */ /* 0x001fe20007f5e0ff */
[----:B------:R-:W-:Y:S04]  /*0510*/  STS.64 [R27+0x18], R28 ;  /* 0x0000181c1b007388 */ /* 0x000fe80000000a00 */
[----:B------:R-:W-:Y:S01]  /*0520*/  STS.64 [R27+0x30], R8 ;  /* 0x000030081b007388 */ /* 0x000fe20000000a00 */
[----:B------:R-:W-:-:S03]  /*0530*/  IMAD.X R3, RZ, RZ, R3, P2 ;  /* 0x000000ffff037224 */ /* 0x000fc600010e0603 */
[----:B------:R-:W-:Y:S04]  /*0540*/  STS.64 [R27+0x38], R10 ;  /* 0x0000380a1b007388 */ /* 0x000fe80000000a00 */
[----:B------:R-:W-:Y:S04]  /*0550*/  STS.64 [R27+0x40], R12 ;  /* 0x0000400c1b007388 */ /* 0x000fe80000000a00 */
[----:B---3--:R-:W-:Y:S04]  /*0560*/  STS.64 [R27+0x48], R14 ;  /* 0x0000480e1b007388 */ /* 0x008fe80000000a00 */
[----:B----4-:R-:W-:Y:S04]  /*0570*/  STS.64 [R27+0x50], R16 ;  /* 0x000050101b007388 */ /* 0x010fe80000000a00 */
[----:B--2---:R-:W-:Y:S04]  /*0580*/  STS.64 [R27+0x28], R4 ;  /* 0x000028041b007388 */ /* 0x004fe80000000a00 */
[----:B-----5:R-:W-:Y:S04]  /*0590*/  STS.64 [R27+0x58], R18 ;  /* 0x000058121b007388 */ /* 0x020fe80000000a00 */
[----:B------:R-:W-:Y:S04]  /*05a0*/  STS.64 [R27+0x60], R20 ;  /* 0x000060141b007388 */ /* 0x000fe80000000a00 */
[----:B------:R0:W-:Y:S02]  /*05b0*/  STS.64 [R27+0x68], R22 ;  /* 0x000068161b007388 */ /* 0x0001e40000000a00 */
[----:B0-----:R-:W-:Y:S01]  /*05c0*/  VIADD R27, R27, 0x80 ;  /* 0x000000801b1b7836 */ /* 0x001fe20000000000 */
[----:B------:R-:W-:Y:S06]  /*05d0*/  @!P1 BRA `(.L_x_7) ;  /* 0xfffffffc00689947 */ /* 0x000fec000383ffff */
.L_x_6:
[----:B------:R-:W-:Y:S05]  /*05e0*/  BSYNC.RECONVERGENT B1 ;  /* 0x0000000000017941 */ /* 0x000fea0003800200 */
.L_x_5:
[----:B------:R-:W-:Y:S01]  /*05f0*/  IMAD.IADD R4, R6, 0x1, -R25 ;  /* 0x0000000106047824 */ /* 0x000fe200078e0a19 */
[----:B------:R-:W-:Y:S04]  /*0600*/  BSSY.RECONVERGENT B1, `(.L_x_8) ;  /* 0x0000018000017945 */ /* 0x000fe80003800200 */
[----:B------:R-:W-:-:S13]  /*0610*/  ISETP.GT.AND P1, PT, R4, 0x4, PT ;  /* 0x000000040400780c */ /* 0x000fda0003f24270 */
[----:B------:R-:W-:Y:S05]  /*0620*/  @!P1 BRA `(.L_x_9) ;  /* 0x0000000000549947 */ /* 0x000fea0003800000 */
[----:B------:R-:W2:Y:S04]  /*0630*/  LDG.E.64 R4, desc[UR10][R2.64+-0x10] ;  /* 0xfffff00a02047981 */ /* 0x000ea8000c1e1b00 */
[----:B------:R-:W3:Y:S04]  /*0640*/  LDG.E.64 R8, desc[UR10][R2.64+-0x8] ;  /* 0xfffff80a02087981 */ /* 0x000ee8000c1e1b00 */
[----:B------:R-:W4:Y:S04]  /*0650*/  LDG.E.64 R10, desc[UR10][R2.64] ;  /* 0x0000000a020a7981 */ /* 0x000f28000c1e1b00 */
[----:B------:R-:W5:Y:S04]  /*0660*/  LDG.E.64 R12, desc[UR10][R2.64+0x8] ;  /* 0x0000080a020c7981 */ /* 0x000f68000c1e1b00 */
[----:B------:R-:W5:Y:S04]  /*0670*/  LDG.E.64 R14, desc[UR10][R2.64+0x10] ;  /* 0x0000100a020e7981 */ /* 0x000f68000c1e1b00 */
[----:B------:R-:W5:Y:S04]  /*0680*/  LDG.E.64 R16, desc[UR10][R2.64+0x18] ;  /* 0x0000180a02107981 */ /* 0x000f68000c1e1b00 */
[----:B------:R-:W5:Y:S04]  /*0690*/  LDG.E.64 R18, desc[UR10][R2.64+0x20] ;  /* 0x0000200a02127981 */ /* 0x000f68000c1e1b00 */
[----:B------:R0:W5:Y:S01]  /*06a0*/  LDG.E.64 R20, desc[UR10][R2.64+0x28] ;  /* 0x0000280a02147981 */ /* 0x000162000c1e1b00 */
[----:B------:R-:W-:Y:S01]  /*06b0*/  PLOP3.LUT P0, PT, PT, PT, PT, 0x8, 0x80 ;  /* 0x000000000080781c */ /* 0x000fe20003f0e170 */
[----:B------:R-:W-:Y:S01]  /*06c0*/  VIADD R25, R25, 0x8 ;  /* 0x0000000819197836 */ /* 0x000fe20000000000 */
[----:B0-----:R-:W-:-:S05]  /*06d0*/  IADD3 R2, P1, PT, R2, 0x40, RZ ;  /* 0x0000004002027810 */ /* 0x001fca0007f3e0ff */
[----:B------:R-:W-:Y:S01]  /*06e0*/  IMAD.X R3, RZ, RZ, R3, P1 ;  /* 0x000000ffff037224 */ /* 0x000fe200008e0603 */
[----:B--2---:R-:W-:Y:S04]  /*06f0*/  STS.64 [R27+-0x10], R4 ;  /* 0xfffff0041b007388 */ /* 0x004fe80000000a00 */
[----:B---3--:R-:W-:Y:S04]  /*0700*/  STS.64 [R27+-0x8], R8 ;  /* 0xfffff8081b007388 */ /* 0x008fe80000000a00 */
[----:B----4-:R-:W-:Y:S04]  /*0710*/  STS.64 [R27], R10 ;  /* 0x0000000a1b007388 */ /* 0x010fe80000000a00 */
[----:B-----5:R-:W-:Y:S04]  /*0720*/  STS.64 [R27+0x8], R12 ;  /* 0x0000080c1b007388 */ /* 0x020fe80000000a00 */
[----:B------:R-:W-:Y:S04]  /*0730*/  STS.64 [R27+0x10], R14 ;  /* 0x0000100e1b007388 */ /* 0x000fe80000000a00 */
[----:B------:R-:W-:Y:S04]  /*0740*/  STS.64 [R27+0x18], R16 ;  /* 0x000018101b007388 */ /* 0x000fe80000000a00 */
[----:B------:R-:W-:Y:S04]  /*0750*/  STS.64 [R27+0x20], R18 ;  /* 0x000020121b007388 */ /* 0x000fe80000000a00 */
[----:B------:R0:W-:Y:S02]  /*0760*/  STS.64 [R27+0x28], R20 ;  /* 0x000028141b007388 */ /* 0x0001e40000000a00 */
[----:B0-----:R-:W-:-:S07]  /*0770*/  VIADD R27, R27, 0x40 ;  /* 0x000000401b1b7836 */ /* 0x001fce0000000000 */
.L_x_9:
[----:B------:R-:W-:Y:S05]  /*0780*/  BSYNC.RECONVERGENT B1 ;  /* 0x0000000000017941 */ /* 0x000fea0003800200 */
.L_x_8:
[----:B------:R-:W-:-:S13]  /*0790*/  ISETP.LT.OR P0, PT, R25, R6, P0 ;  /* 0x000000061900720c */ /* 0x000fda0000701670 */
[----:B------:R-:W-:Y:S05]  /*07a0*/  @!P0 BRA `(.L_x_1) ;  /* 0x0000000000208947 */ /* 0x000fea0003800000 */
[----:B------:R-:W2:Y:S04]  /*07b0*/  LDG.E.64 R4, desc[UR10][R2.64+-0x10] ;  /* 0xfffff00a02047981 */ /* 0x000ea8000c1e1b00 */
[----:B------:R-:W3:Y:S04]  /*07c0*/  LDG.E.64 R8, desc[UR10][R2.64+-0x8] ;  /* 0xfffff80a02087981 */ /* 0x000ee8000c1e1b00 */
[----:B------:R-:W4:Y:S04]  /*07d0*/  LDG.E.64 R10, desc[UR10][R2.64] ;  /* 0x0000000a020a7981 */ /* 0x000f28000c1e1b00 */
[----:B------:R-:W5:Y:S04]  /*07e0*/  LDG.E.64 R12, desc[UR10][R2.64+0x8] ;  /* 0x0000080a020c7981 */ /* 0x000f68000c1e1b00 */
[----:B--2---:R0:W-:Y:S04]  /*07f0*/  STS.64 [R27+-0x10], R4 ;  /* 0xfffff0041b007388 */ /* 0x0041e80000000a00 */
[----:B---3--:R0:W-:Y:S04]  /*0800*/  STS.64 [R27+-0x8], R8 ;  /* 0xfffff8081b007388 */ /* 0x0081e80000000a00 */
[----:B----4-:R0:W-:Y:S04]  /*0810*/  STS.64 [R27], R10 ;  /* 0x0000000a1b007388 */ /* 0x0101e80000000a00 */
[----:B-----5:R0:W-:Y:S02]  /*0820*/  STS.64 [R27+0x8], R12 ;  /* 0x0000080c1b007388 */ /* 0x0201e40000000a00 */
.L_x_1:
[----:B------:R-:W-:Y:S05]  /*0830*/  BSYNC.RECONVERGENT B0 ;  /* 0x0000000000007941 */ /* 0x000fea0003800200 */
.L_x_0:
[----:B------:R-:W-:-:S13]  /*0840*/  ISETP.GE.AND P0, PT, R7, R0, PT ;  /* 0x000000000700720c */ /* 0x000fda0003f06270 */
[----:B------:R-:W-:Y:S05]  /*0850*/  @P0 EXIT ;  /* 0x000000000000094d */ /* 0x000fea0003800000 */
[----:B------:R-:W-:Y:S01]  /*0860*/  BAR.SYNC.DEFER_BLOCKING 0x0 ;  /* 0x0000000000007b1d */ /* 0x000fe20000010000 */
[----:B------:R-:W-:Y:S02]  /*0870*/  ISETP.GE.AND P0, PT, R0, 0x1, PT ;  /* 0x000000010000780c */ /* 0x000fe40003f06270 */
[----:B------:R-:W-:-:S11]  /*0880*/  CS2R R14, SRZ ;  /* 0x00000000000e7805 */ /* 0x000fd6000001ff00 */
[----:B------:R-:W-:Y:S05]  /*0890*/  @!P0 BRA `(.L_x_10) ;  /* 0x00000008002c8947 */ /* 0x000fea0003800000 */
[C---:B------:R-:W-:Y:S01]  /*08a0*/  ISETP.GE.U32.AND P0, PT, R0.reuse, 0x10, PT ;  /* 0x000000100000780c */ /* 0x040fe20003f06070 */
[----:B------:R-:W-:Y:S01]  /*08b0*/  IMAD R6, R7, R0, RZ ;  /* 0x0000000007067224 */ /* 0x000fe200078e02ff */
[----:B------:R-:W-:Y:S01]  /*08c0*/  LOP3.LUT R3, R0, 0xf, RZ, 0xc0, !PT ;  /* 0x0000000f00037812 */ /* 0x000fe200078ec0ff */
[----:B0-----:R-:W-:Y:S01]  /*08d0*/  IMAD.MOV.U32 R4, RZ, RZ, RZ ;  /* 0x000000ffff047224 */ /* 0x001fe200078e00ff */
[----:B------:R-:W-:Y:S02]  /*08e0*/  CS2R R14, SRZ ;  /* 0x00000000000e7805 */ /* 0x000fe4000001ff00 */
[----:B------:R-:W-:-:S07]  /*08f0*/  ISETP.NE.AND P1, PT, R3, RZ, PT ;  /* 0x000000ff0300720c */ /* 0x000fce0003f25270 */
[----:B------:R-:W-:Y:S06]  /*0900*/  @!P0 BRA `(.L_x_11) ;  /* 0x0000000000ec8947 */ /* 0x000fec0003800000 */
[----:B------:R-:W0:Y:S01]  /*0910*/  S2UR UR8, SR_CgaCtaId ;  /* 0x00000000000879c3 */ /* 0x000e220000008800 */
[----:B------:R-:W1:Y:S01]  /*0920*/  LDCU.64 UR6, c[0x0][0x380] ;  /* 0x00007000ff0677ac */ /* 0x000e620008000a00 */
[----:B------:R-:W-:Y:S01]  /*0930*/  LOP3.LUT R4, R0, 0x7ffffff0, RZ, 0xc0, !PT ;  /* 0x7ffffff000047812 */ /* 0x000fe200078ec0ff */
[----:B------:R-:W-:Y:S01]  /*0940*/  IMAD.MOV.U32 R2, RZ, RZ, R6 ;  /* 0x000000ffff027224 */ /* 0x000fe200078e0006 */
[----:B------:R-:W-:Y:S01]  /*0950*/  CS2R R14, SRZ ;  /* 0x00000000000e7805 */ /* 0x000fe2000001ff00 */
[----:B------:R-:W-:Y:S02]  /*0960*/  UMOV UR4, 0x400 ;  /* 0x0000040000047882 */ /* 0x000fe40000000000 */
[----:B------:R-:W-:Y:S01]  /*0970*/  IMAD.MOV R5, RZ, RZ, -R4 ;  /* 0x000000ffff057224 */ /* 0x000fe200078e0a04 */
[----:B-1----:R-:W-:-:S04]  /*0980*/  UIADD3 UR5, UP0, UPT, UR6, 0x40, URZ ;  /* 0x0000004006057890 */ /* 0x002fc8000ff1e0ff */
[----:B------:R-:W-:Y:S02]  /*0990*/  UIADD3.X UR6, UPT, UPT, URZ, UR7, URZ, UP0, !UPT ;  /* 0x00000007ff067290 */ /* 0x000fe400087fe4ff */
[----:B0-----:R-:W-:-:S04]  /*09a0*/  ULEA UR4, UR8, UR4, 0x18 ;  /* 0x0000000408047291 */ /* 0x001fc8000f8ec0ff */
[----:B------:R-:W-:-:S12]  /*09b0*/  UIADD3 UR4, UPT, UPT, UR4, 0x40, URZ ;  /* 0x0000004004047890 */ /* 0x000fd8000fffe0ff */
.L_x_12:
[----:B------:R-:W-:Y:S01]  /*09c0*/  IMAD.U32 R16, RZ, RZ, UR5 ;  /* 0x00000005ff107e24 */ /* 0x000fe2000f8e00ff */
[----:B------:R-:W0:Y:S01]  /*09d0*/  LDS.128 R8, [UR4+-0x40] ;  /* 0xffffc004ff087984 */ /* 0x000e220008000c00 */
[----:B------:R-:W-:Y:S02]  /*09e0*/  IMAD.U32 R17, RZ, RZ, UR6 ;  /* 0x00000006ff117e24 */ /* 0x000fe4000f8e00ff */
[----:B------:R-:W-:-:S05]  /*09f0*/  IMAD.WIDE R16, R2, 0x8, R16 ;  /* 0x0000000802107825 */ /* 0x000fca00078e0210 */
[----:B------:R-:W0:Y:S04]  /*0a00*/  LDG.E.64 R12, desc[UR10][R16.64+-0x40] ;  /* 0xffffc00a100c7981 */ /* 0x000e28000c1e1b00 */
[----:B------:R-:W2:Y:S04]  /*0a10*/  LDG.E.64 R20, desc[UR10][R16.64+-0x38] ;  /* 0xffffc80a10147981 */ /* 0x000ea8000c1e1b00 */
[----:B------:R-:W3:Y:S04]  /*0a20*/  LDG.E.64 R18, desc[UR10][R16.64+-0x30] ;  /* 0xffffd00a10127981 */ /* 0x000ee8000c1e1b00 */
[----:B------:R-:W4:Y:S04]  /*0a30*/  LDG.E.64 R24, desc[UR10][R16.64+-0x28] ;  /* 0xffffd80a10187981 */ /* 0x000f28000c1e1b00 */
[----:B------:R-:W5:Y:S04]  /*0a40*/  LDG.E.64 R22, desc[UR10][R16.64+-0x20] ;  /* 0xffffe00a10167981 */ /* 0x000f68000c1e1b00 */
[----:B------:R-:W5:Y:S04]  /*0a50*/  LDG.E.64 R28, desc[UR10][R16.64+0x8] ;  /* 0x0000080a101c7981 */ /* 0x000f68000c1e1b00 */
[----:B------:R-:W5:Y:S01]  /*0a60*/  LDG.E.64 R26, desc[UR10][R16.64+0x10] ;  /* 0x0000100a101a7981 */ /* 0x000f62000c1e1b00 */
[----:B0-----:R-:W-:-:S03]  /*0a70*/  DFMA R8, R8, R12, R14 ;  /* 0x0000000c0808722b */ /* 0x001fc6000000000e */
[----:B------:R-:W5:Y:S04]  /*0a80*/  LDG.E.64 R14, desc[UR10][R16.64+-0x18] ;  /* 0xffffe80a100e7981 */ /* 0x000f68000c1e1b00 */
[----:B------:R-:W5:Y:S01]  /*0a90*/  LDG.E.64 R12, desc[UR10][R16.64+-0x10] ;  /* 0xfffff00a100c7981 */ /* 0x000f62000c1e1b00 */
[----:B--2---:R-:W-:-:S03]  /*0aa0*/  DFMA R20, R10, R20, R8 ;  /* 0x000000140a14722b */ /* 0x004fc60000000008 */
[----:B------:R-:W3:Y:S05]  /*0ab0*/  LDS.128 R8, [UR4+-0x30] ;  /* 0xffffd004ff087984 */ /* 0x000eea0008000c00 */
[----:B---3--:R-:W-:Y:S01]  /*0ac0*/  DFMA R8, R8, R18, R20 ;  /* 0x000000120808722b */ /* 0x008fe20000000014 */
[----:B------:R-:W2:Y:S04]  /*0ad0*/  LDG.E.64 R18, desc[UR10][R16.64+-0x8] ;  /* 0xfffff80a10127981 */ /* 0x000ea8000c1e1b00 */
[----:B------:R-:W3:Y:S03]  /*0ae0*/  LDG.E.64 R20, desc[UR10][R16.64] ;  /* 0x0000000a10147981 */ /* 0x000ee6000c1e1b00 */
[----:B----4-:R-:W-:-:S02]  /*0af0*/  DFMA R24, R10, R24, R8 ;  /* 0x000000180a18722b */ /* 0x010fc40000000008 */
[----:B------:R-:W5:Y:S06]  /*0b00*/  LDS.128 R8, [UR4+-0x20] ;  /* 0xffffe004ff087984 */ /* 0x000f6c0008000c00 */
[----:B-----5:R-:W-:Y:S02]  /*0b10*/  DFMA R8, R8, R22, R24 ;  /* 0x000000160808722b */ /* 0x020fe40000000018 */
[----:B------:R-:W4:Y:S04]  /*0b20*/  LDG.E.64 R24, desc[UR10][R16.64+0x18] ;  /* 0x0000180a10187981 */ /* 0x000f28000c1e1b00 */
[----:B------:R-:W5:Y:S02]  /*0b30*/  LDG.E.64 R22, desc[UR10][R16.64+0x28] ;  /* 0x0000280a10167981 */ /* 0x000f64000c1e1b00 */
[----:B------:R-:W-:-:S02]  /*0b40*/  DFMA R14, R10, R14, R8 ;  /* 0x0000000e0a0e722b */ /* 0x000fc40000000008 */
[----:B------:R-:W0:Y:S06]  /*0b50*/  LDS.128 R8, [UR4+-0x10] ;  /* 0xfffff004ff087984 */ /* 0x000e2c0008000c00 */
[----:B0-----:R-:W-:Y:S02]  /*0b60*/  DFMA R8, R8, R12, R14 ;  /* 0x0000000c0808722b */ /* 0x001fe4000000000e */
[----:B------:R-:W3:Y:S06]  /*0b70*/  LDS.128 R12, [UR4] ;  /* 0x00000004ff0c7984 */ /* 0x000eec0008000c00 */
[----:B--2---:R-:W-:Y:S01]  /*0b80*/  DFMA R10, R10, R18, R8 ;  /* 0x000000120a0a722b */ /* 0x004fe20000000008 */
[----:B------:R-:W2:Y:S07]  /*0b90*/  LDG.E.64 R18, desc[UR10][R16.64+0x20] ;  /* 0x0000200a10127981 */ /* 0x000eae000c1e1b00 */
[----:B---3--:R-:W-:Y:S01]  /*0ba0*/  DFMA R12, R12, R20, R10 ;  /* 0x000000140c0c722b */ /* 0x008fe2000000000a */
[----:B------:R-:W3:Y:S04]  /*0bb0*/  LDG.E.64 R20, desc[UR10][R16.64+0x30] ;  /* 0x0000300a10147981 */ /* 0x000ee8000c1e1b00 */
[----:B------:R-:W-:Y:S04]  /*0bc0*/  LDS.128 R8, [UR4+0x20] ;  /* 0x00002004ff087984 */ /* 0x000fe80008000c00 */
[----:B------:R-:W3:Y:S01]  /*0bd0*/  LDG.E.64 R16, desc[UR10][R16.64+0x38] ;  /* 0x0000380a10107981 */ /* 0x000ee2000c1e1b00 */
[----:B------:R-:W-:-:S03]  /*0be0*/  DFMA R28, R14, R28, R12 ;  /* 0x0000001c0e1c722b */ /* 0x000fc6000000000c */
[----:B------:R-:W0:Y:S05]  /*0bf0*/  LDS.128 R12, [UR4+0x10] ;  /* 0x00001004ff0c7984 */ /* 0x000e2a0008000c00 */
[----:B0-----:R-:W-:-:S08]  /*0c00*/  DFMA R12, R12, R26, R28 ;  /* 0x0000001a0c0c722b */ /* 0x001fd0000000001c */
[----:B----4-:R-:W-:Y:S02]  /*0c10*/  DFMA R24, R14, R24, R12 ;  /* 0x000000180e18722b */ /* 0x010fe4000000000c */
[----:B------:R-:W3:Y:S01]  /*0c20*/  LDS.128 R12, [UR4+0x30] ;  /* 0x00003004ff0c7984 */ /* 0x000ee20008000c00 */
[----:B------:R-:W-:-:S05]  /*0c30*/  VIADD R5, R5, 0x10 ;  /* 0x0000001005057836 */ /* 0x000fca0000000000 */
[----:B------:R-:W-:Y:S01]  /*0c40*/  ISETP.NE.AND P0, PT, R5, RZ, PT ;  /* 0x000000ff0500720c */ /* 0x000fe20003f05270 */
[----:B------:R-:W-:Y:S01]  /*0c50*/  UIADD3 UR4, UPT, UPT, UR4, 0x80, URZ ;  /* 0x0000008004047890 */ /* 0x000fe2000fffe0ff */
[----:B------:R-:W-:Y:S01]  /*0c60*/  VIADD R2, R2, 0x10 ;  /* 0x0000001002027836 */ /* 0x000fe20000000000 */
[----:B--2---:R-:W-:-:S08]  /*0c70*/  DFMA R8, R8, R18, R24 ;  /* 0x000000120808722b */ /* 0x004fd00000000018 */
[----:B-----5:R-:W-:-:S08]  /*0c80*/  DFMA R8, R10, R22, R8 ;  /* 0x000000160a08722b */ /* 0x020fd00000000008 */
[----:B---3--:R-:W-:-:S08]  /*0c90*/  DFMA R8, R12, R20, R8 ;  /* 0x000000140c08722b */ /* 0x008fd00000000008 */
[----:B------:R-:W-:Y:S01]  /*0ca0*/  DFMA R14, R14, R16, R8 ;  /* 0x000000100e0e722b */ /* 0x000fe20000000008 */
[----:B------:R-:W-:Y:S10]  /*0cb0*/  @P0 BRA `(.L_x_12) ;  /* 0xfffffffc00400947 */ /* 0x000ff4000383ffff */
.L_x_11:
[----:B------:R-:W-:Y:S05]  /*0cc0*/  @!P1 BRA `(.L_x_10) ;  /* 0x0000000400209947 */ /* 0x000fea0003800000 */
[----:B------:R-:W-:Y:S02]  /*0cd0*/  ISETP.GE.U32.AND P0, PT, R3, 0x8, PT ;  /* 0x000000080300780c */ /* 0x000fe40003f06070 */
[----:B------:R-:W-:-:S04]  /*0ce0*/  LOP3.LUT R5, R0, 0x7, RZ, 0xc0, !PT ;  /* 0x0000000700057812 */ /* 0x000fc800078ec0ff */
[----:B------:R-:W-:-:S07]  /*0cf0*/  ISETP.NE.AND P1, PT, R5, RZ, PT ;  /* 0x000000ff0500720c */ /* 0x000fce0003f25270 */
[----:B------:R-:W-:Y:S06]  /*0d00*/  @!P0 BRA `(.L_x_13) ;  /* 0x0000000000708947 */ /* 0x000fec0003800000 */
[----:B------:R-:W0:Y:S01]  /*0d10*/  LDC.64 R18, c[0x0][0x380] ;  /* 0x0000e000ff127b82 */ /* 0x000e220000000a00 */
[----:B------:R-:W-:-:S04]  /*0d20*/  IMAD.IADD R3, R6, 0x1, R4 ;  /* 0x0000000106037824 */ /* 0x000fc800078e0204 */
[----:B0-----:R-:W-:-:S05]  /*0d30*/  IMAD.WIDE R18, R3, 0x8, R18 ;  /* 0x0000000803127825 */ /* 0x001fca00078e0212 */
[----:B------:R-:W2:Y:S04]  /*0d40*/  LDG.E.64 R20, desc[UR10][R18.64] ;  /* 0x0000000a12147981 */ /* 0x000ea8000c1e1b00 */
[----:B------:R-:W3:Y:S01]  /*0d50*/  LDG.E.64 R12, desc[UR10][R18.64+0x8] ;  /* 0x0000080a120c7981 */ /* 0x000ee2000c1e1b00 */
[----:B------:R-:W0:Y:S01]  /*0d60*/  S2R R3, SR_CgaCtaId ;  /* 0x0000000000037919 */ /* 0x000e220000008800 */
[----:B------:R-:W-:Y:S02]  /*0d70*/  MOV R2, 0x400 ;  /* 0x0000040000027802 */ /* 0x000fe40000000f00 */
[----:B------:R-:W4:Y:S04]  /*0d80*/  LDG.E.64 R26, desc[UR10][R18.64+0x10] ;  /* 0x0000100a121a7981 */ /* 0x000f28000c1e1b00 */
[----:B------:R-:W5:Y:S04]  /*0d90*/  LDG.E.64 R24, desc[UR10][R18.64+0x18] ;  /* 0x0000180a12187981 */ /* 0x000f68000c1e1b00 */
[----:B------:R-:W5:Y:S01]  /*0da0*/  LDG.E.64 R16, desc[UR10][R18.64+0x20] ;  /* 0x0000200a12107981 */ /* 0x000f62000c1e1b00 */
[----:B0-----:R-:W-:-:S05]  /*0db0*/  LEA R3, R3, R2, 0x18 ;  /* 0x0000000203037211 */ /* 0x001fca00078ec0ff */
[----:B------:R-:W-:Y:S02]  /*0dc0*/  IMAD R22, R4, 0x8, R3 ;  /* 0x0000000804167824 */ /* 0x000fe400078e0203 */
[----:B------:R-:W5:Y:S04]  /*0dd0*/  LDG.E.64 R2, desc[UR10][R18.64+0x28] ;  /* 0x0000280a12027981 */ /* 0x000f68000c1e1b00 */
[----:B------:R-:W2:Y:S02]  /*0de0*/  LDS.128 R8, [R22] ;  /* 0x0000000016087984 */ /* 0x000ea40000000c00 */
[----:B--2---:R-:W-:Y:S02]  /*0df0*/  DFMA R8, R8, R20, R14 ;  /* 0x000000140808722b */ /* 0x004fe4000000000e */
[----:B------:R-:W2:Y:S04]  /*0e00*/  LDG.E.64 R20, desc[UR10][R18.64+0x30] ;  /* 0x0000300a12147981 */ /* 0x000ea8000c1e1b00 */
[----:B------:R-:W2:Y:S02]  /*0e10*/  LDG.E.64 R18, desc[UR10][R18.64+0x38] ;  /* 0x0000380a12127981 */ /* 0x000ea4000c1e1b00 */
[----:B---3--:R-:W-:-:S02]  /*0e20*/  DFMA R8, R12, R10, R8 ;  /* 0x0000000a0c08722b */ /* 0x008fc40000000008 */
[----:B------:R-:W4:Y:S06]  /*0e30*/  LDS.128 R12, [R22+0x10] ;  /* 0x00001000160c7984 */ /* 0x000f2c0000000c00 */
[----:B----4-:R-:W-:Y:S02]  /*0e40*/  DFMA R12, R12, R26, R8 ;  /* 0x0000001a0c0c722b */ /* 0x010fe40000000008 */
[----:B------:R-:W0:Y:S06]  /*0e50*/  LDS.128 R8, [R22+0x20] ;  /* 0x0000200016087984 */ /* 0x000e2c0000000c00 */
[----:B-----5:R-:W-:-:S02]  /*0e60*/  DFMA R24, R24, R14, R12 ;  /* 0x0000000e1818722b */ /* 0x020fc4000000000c */
[----:B------:R-:W2:Y:S01]  /*0e70*/  LDS.128 R12, [R22+0x30] ;  /* 0x00003000160c7984 */ /* 0x000ea20000000c00 */
[----:B------:R-:W-:-:S05]  /*0e80*/  VIADD R4, R4, 0x8 ;  /* 0x0000000804047836 */ /* 0x000fca0000000000 */
[----:B0-----:R-:W-:-:S08]  /*0e90*/  DFMA R8, R8, R16, R24 ;  /* 0x000000100808722b */ /* 0x001fd00000000018 */
[----:B------:R-:W-:-:S08]  /*0ea0*/  DFMA R2, R2, R10, R8 ;  /* 0x0000000a0202722b */ /* 0x000fd00000000008 */
[----:B--2---:R-:W-:-:S08]  /*0eb0*/  DFMA R2, R12, R20, R2 ;  /* 0x000000140c02722b */ /* 0x004fd00000000002 */
[----:B------:R-:W-:-:S11]  /*0ec0*/  DFMA R14, R18, R14, R2 ;  /* 0x0000000e120e722b */ /* 0x000fd60000000002 */
.L_x_13:
        /* <DEDUP_REMOVED lines=9> */
[----:B------:R-:W3:Y:S04]  /*0f60*/  LDG.E.64 R12, desc[UR10][R24.64+0x8] ;  /* 0x0000080a180c7981 */ /* 0x000ee8000c1e1b00 */
[----:B------:R-:W4:Y:S04]  /*0f70*/  LDG.E.64 R2, desc[UR10][R24.64+0x10] ;  /* 0x0000100a18027981 */ /* 0x000f28000c1e1b00 */
[----:B------:R-:W5:Y:S01]  /*0f80*/  LDG.E.64 R20, desc[UR10][R24.64+0x18] ;  /* 0x0000180a18147981 */ /* 0x000f62000c1e1b00 */
[----:B------:R-:W-:Y:S01]  /*0f90*/  MOV R5, 0x400 ;  /* 0x0000040000057802 */ /* 0x000fe20000000f00 */
[----:B------:R-:W0:Y:S03]  /*0fa0*/  S2R R8, SR_CgaCtaId ;  /* 0x0000000000087919 */ /* 0x000e260000008800 */
[----:B0-----:R-:W-:-:S05]  /*0fb0*/  LEA R5, R8, R5, 0x18 ;  /* 0x0000000508057211 */ /* 0x001fca00078ec0ff */
[C---:B------:R-:W-:Y:S02]  /*0fc0*/  IMAD R5, R4.reuse, 0x8, R5 ;  /* 0x0000000804057824 */ /* 0x040fe400078e0205 */
[----:B------:R-:W-:-:S03]  /*0fd0*/  VIADD R4, R4, 0x4 ;  /* 0x0000000404047836 */ /* 0x000fc60000000000 */
[----:B------:R-:W2:Y:S04]  /*0fe0*/  LDS.128 R8, [R5] ;  /* 0x0000000005087984 */ /* 0x000ea80000000c00 */
[----:B------:R-:W4:Y:S01]  /*0ff0*/  LDS.128 R16, [R5+0x10] ;  /* 0x0000100005107984 */ /* 0x000f220000000c00 */
[----:B--2---:R-:W-:-:S08]  /*1000*/  DFMA R8, R8, R22, R14 ;  /* 0x000000160808722b */ /* 0x004fd0000000000e */
[----:B---3--:R-:W-:-:S08]  /*1010*/  DFMA R8, R12, R10, R8 ;  /* 0x0000000a0c08722b */ /* 0x008fd00000000008 */
[----:B----4-:R-:W-:-:S08]  /*1020*/  DFMA R2, R16, R2, R8 ;  /* 0x000000021002722b */ /* 0x010fd00000000008 */
[----:B-----5:R-:W-:-:S11]  /*1030*/  DFMA R14, R20, R18, R2 ;  /* 0x00000012140e722b */ /* 0x020fd60000000002 */
.L_x_14:
[----:B------:R-:W-:Y:S05]  /*1040*/  @!P1 BRA `(.L_x_10) ;  /* 0x0000000000409947 */ /* 0x000fea0003800000 */
[----:B------:R-:W0:Y:S01]  /*1050*/  S2R R8, SR_CgaCtaId ;  /* 0x0000000000087919 */ /* 0x000e220000008800 */
[----:B------:R-:W1:Y:S01]  /*1060*/  LDC.64 R2, c[0x0][0x380] ;  /* 0x0000e000ff027b82 */ /* 0x000e620000000a00 */
[----:B------:R-:W-:Y:S01]  /*1070*/  MOV R5, 0x400 ;  /* 0x0000040000057802 */ /* 0x000fe20000000f00 */
[----:B------:R-:W-:Y:S02]  /*1080*/  IMAD.IADD R11, R6, 0x1, R4 ;  /* 0x00000001060b7824 */ /* 0x000fe400078e0204 */
[----:B------:R-:W-:Y:S01]  /*1090*/  IMAD.MOV R0, RZ, RZ, -R0 ;  /* 0x000000ffff007224 */ /* 0x000fe200078e0a00 */
[----:B0-----:R-:W-:-:S05]  /*10a0*/  LEA R5, R8, R5, 0x18 ;  /* 0x0000000508057211 */ /* 0x001fca00078ec0ff */
[----:B------:R-:W-:-:S07]  /*10b0*/  IMAD R6, R4, 0x8, R5 ;  /* 0x0000000804067824 */ /* 0x000fce00078e0205 */
.L_x_15:
[C---:B-1----:R-:W-:Y:S01]  /*10c0*/  IMAD.WIDE R4, R11.reuse, 0x8, R2 ;  /* 0x000000080b047825 */ /* 0x042fe200078e0202 */
[----:B------:R0:W1:Y:S05]  /*10d0*/  LDS.64 R8, [R6] ;  /* 0x0000000006087984 */ /* 0x00006a0000000a00 */
[----:B------:R-:W1:Y:S01]  /*10e0*/  LDG.E.64 R4, desc[UR10][R4.64] ;  /* 0x0000000a04047981 */ /* 0x000e62000c1e1b00 */
[----:B------:R-:W-:Y:S02]  /*10f0*/  VIADD R0, R0, 0x1 ;  /* 0x0000000100007836 */ /* 0x000fe40000000000 */
[----:B------:R-:W-:Y:S02]  /*1100*/  VIADD R11, R11, 0x1 ;  /* 0x000000010b0b7836 */ /* 0x000fe40000000000 */
[----:B0-----:R-:W-:Y:S01]  /*1110*/  VIADD R6, R6, 0x8 ;  /* 0x0000000806067836 */ /* 0x001fe20000000000 */
[----:B------:R-:W-:Y:S01]  /*1120*/  ISETP.NE.AND P0, PT, R0, RZ, PT ;  /* 0x000000ff0000720c */ /* 0x000fe20003f05270 */
[----:B-1----:R-:W-:-:S12]  /*1130*/  DFMA R14, R8, R4, R14 ;  /* 0x00000004080e722b */ /* 0x002fd8000000000e */
[----:B------:R-:W-:Y:S05]  /*1140*/  @P0 BRA `(.L_x_15) ;  /* 0xfffffffc00dc0947 */ /* 0x000fea000383ffff */
.L_x_10:
[----:B0-----:R-:W0:Y:S08]  /*1150*/  LDC.64 R4, c[0x0][0x388] ;  /* 0x0000e200ff047b82 */ /* 0x001e300000000a00 */
[----:B------:R-:W1:Y:S01]  /*1160*/  LDC.64 R2, c[0x0][0x3a0] ;  /* 0x0000e800ff027b82 */ /* 0x000e620000000a00 */
[----:B0-----:R-:W-:-:S06]  /*1170*/  IMAD.WIDE R4, R7, 0x8, R4 ;  /* 0x0000000807047825 */ /* 0x001fcc00078e0204 */
[----:B------:R-:W2:Y:S01]  /*1180*/  LDG.E.64 R4, desc[UR10][R4.64] ;  /* 0x0000000a04047981 */ /* 0x000ea2000c1e1b00 */
[----:B-1----:R-:W-:-:S06]  /*1190*/  IMAD.WIDE R2, R7, 0x8, R2 ;  /* 0x0000000807027825 */ /* 0x002fcc00078e0202 */
[----:B------:R-:W3:Y:S01]  /*11a0*/  LDG.E.64 R2, desc[UR10][R2.64] ;  /* 0x0000000a02027981 */ /* 0x000ee2000c1e1b00 */
[----:B------:R-:W-:Y:S01]  /*11b0*/  IMAD.MOV.U32 R8, RZ, RZ, 0x1 ;  /* 0x00000001ff087424 */ /* 0x000fe200078e00ff */
[----:B------:R-:W-:Y:S01]  /*11c0*/  BSSY.RECONVERGENT B0, `(.L_x_16) ;  /* 0x0000013000007945 */ /* 0x000fe20003800200 */
[----:B--2---:R-:W0:Y:S04]  /*11d0*/  MUFU.RCP64H R9, R5 ;  /* 0x0000000500097308 */ /* 0x004e280000001800 */
[----:B0-----:R-:W-:-:S08]  /*11e0*/  DFMA R10, -R4, R8, 1 ;  /* 0x3ff00000040a742b */ /* 0x001fd00000000108 */
[----:B------:R-:W-:-:S08]  /*11f0*/  DFMA R10, R10, R10, R10 ;  /* 0x0000000a0a0a722b */ /* 0x000fd0000000000a */
[----:B------:R-:W-:Y:S02]  /*1200*/  DFMA R10, R8, R10, R8 ;  /* 0x0000000a080a722b */ /* 0x000fe40000000008 */
[----:B---3--:R-:W-:-:S06]  /*1210*/  DADD R8, R2, -R14 ;  /* 0x0000000002087229 */ /* 0x008fcc000000080e */
[----:B------:R-:W-:-:S04]  /*1220*/  DFMA R12, -R4, R10, 1 ;  /* 0x3ff00000040c742b */ /* 0x000fc8000000010a */
[----:B------:R-:W-:-:S04]  /*1230*/  FSETP.GEU.AND P1, PT, |R9|, 6.5827683646048100446e-37, PT ;  /* 0x036000000900780b */ /* 0x000fc80003f2e200 */
[----:B------:R-:W-:-:S08]  /*1240*/  DFMA R12, R10, R12, R10 ;  /* 0x0000000c0a0c722b */ /* 0x000fd0000000000a */
[----:B------:R-:W-:-:S08]  /*1250*/  DMUL R10, R8, R12 ;  /* 0x0000000c080a7228 */ /* 0x000fd00000000000 */
[----:B------:R-:W-:-:S08]  /*1260*/  DFMA R14, -R4, R10, R8 ;  /* 0x0000000a040e722b */ /* 0x000fd00000000108 */
[----:B------:R-:W-:-:S10]  /*1270*/  DFMA R2, R12, R14, R10 ;  /* 0x0000000e0c02722b */ /* 0x000fd4000000000a */
[----:B------:R-:W-:-:S05]  /*1280*/  FFMA R0, RZ, R5, R3 ;  /* 0x00000005ff007223 */ /* 0x000fca0000000003 */
[----:B------:R-:W-:-:S13]  /*1290*/  FSETP.GT.AND P0, PT, |R0|, 1.469367938527859385e-39, PT ;  /* 0x001000000000780b */ /* 0x000fda0003f04200 */
[----:B------:R-:W-:Y:S05]  /*12a0*/  @P0 BRA P1, `(.L_x_17) ;  /* 0x0000000000100947 */ /* 0x000fea0000800000 */
[----:B------:R-:W-:-:S07]  /*12b0*/  MOV R0, 0x12d0 ;  /* 0x000012d000007802 */ /* 0x000fce0000000f00 */
[----:B------:R-:W-:Y:S05]  /*12c0*/  CALL.REL.NOINC `($__internal_0_$__cuda_sm20_div_rn_f64_full) ;  /* 0x00000000001c7944 */ /* 0x000fea0003c00000 */
[----:B------:R-:W-:Y:S02]  /*12d0*/  IMAD.MOV.U32 R2, RZ, RZ, R12 ;  /* 0x000000ffff027224 */ /* 0x000fe400078e000c */
[----:B------:R-:W-:-:S07]  /*12e0*/  IMAD.MOV.U32 R3, RZ, RZ, R13 ;  /* 0x000000ffff037224 */ /* 0x000fce00078e000d */
.L_x_17:
[----:B------:R-:W-:Y:S05]  /*12f0*/  BSYNC.RECONVERGENT B0 ;  /* 0x0000000000007941 */ /* 0x000fea0003800200 */
.L_x_16:
[----:B------:R-:W0:Y:S02]  /*1300*/  LDC.64 R4, c[0x0][0x398] ;  /* 0x0000e600ff047b82 */ /* 0x000e240000000a00 */
[----:B0-----:R-:W-:-:S05]  /*1310*/  IMAD.WIDE R4, R7, 0x8, R4 ;  /* 0x0000000807047825 */ /* 0x001fca00078e0204 */
[----:B------:R-:W-:Y:S01]  /*1320*/  STG.E.64 desc[UR10][R4.64], R2 ;  /* 0x0000000204007986 */ /* 0x000fe2000c101b0a */
[----:B------:R-:W-:Y:S05]  /*1330*/  EXIT ;  /* 0x000000000000794d */ /* 0x000fea0003800000 */
        .weak           $__internal_0_$__cuda_sm20_div_rn_f64_full
        .type           $__internal_0_$__cuda_sm20_div_rn_f64_full,@function
        .size           $__internal_0_$__cuda_sm20_div_rn_f64_full,(.L_x_24 - $__internal_0_$__cuda_sm20_div_rn_f64_full)
$__internal_0_$__cuda_sm20_div_rn_f64_full:
[C---:B------:R-:W-:Y:S01]  /*1340*/  FSETP.GEU.AND P0, PT, |R5|.reuse, 1.469367938527859385e-39, PT ;  /* 0x001000000500780b */ /* 0x040fe20003f0e200 */
[----:B------:R-:W-:Y:S01]  /*1350*/  IMAD.MOV.U32 R14, RZ, RZ, 0x1 ;  /* 0x00000001ff0e7424 */ /* 0x000fe200078e00ff */
[----:B------:R-:W-:Y:S01]  /*1360*/  LOP3.LUT R2, R5, 0x800fffff, RZ, 0xc0, !PT ;  /* 0x800fffff05027812 */ /* 0x000fe200078ec0ff */
[----:B------:R-:W-:Y:S01]  /*1370*/  IMAD.MOV.U32 R12, RZ, RZ, 0x1ca00000 ;  /* 0x1ca00000ff0c7424 */ /* 0x000fe200078e00ff */
[C---:B------:R-:W-:Y:S01]  /*1380*/  FSETP.GEU.AND P2, PT, |R9|.reuse, 1.469367938527859385e-39, PT ;  /* 0x001000000900780b */ /* 0x040fe20003f4e200 */
[----:B------:R-:W-:Y:S01]  /*1390*/  BSSY.RECONVERGENT B1, `(.L_x_18) ;  /* 0x0000053000017945 */ /* 0x000fe20003800200 */
[----:B------:R-:W-:Y:S01]  /*13a0*/  LOP3.LUT R3, R2, 0x3ff00000, RZ, 0xfc, !PT ;  /* 0x3ff0000002037812 */ /* 0x000fe200078efcff */
[----:B------:R-:W-:Y:S01]  /*13b0*/  IMAD.MOV.U32 R2, RZ, RZ, R4 ;  /* 0x000000ffff027224 */ /* 0x000fe200078e0004 */
[----:B------:R-:W-:Y:S02]  /*13c0*/  LOP3.LUT R6, R9, 0x7ff00000, RZ, 0xc0, !PT ;  /* 0x7ff0000009067812 */ /* 0x000fe400078ec0ff */
[----:B------:R-:W-:-:S03]  /*13d0*/  LOP3.LUT R13, R5, 0x7ff00000, RZ, 0xc0, !PT ;  /* 0x7ff00000050d7812 */ /* 0x000fc600078ec0ff */
[----:B------:R-:W-:Y:S01]  /*13e0*/  @!P0 DMUL R2, R4, 8.98846567431157953865e+307 ;  /* 0x7fe0000004028828 */ /* 0x000fe20000000000 */
[C---:B------:R-:W-:Y:S01]  /*13f0*/  ISETP.GE.U32.AND P1, PT, R6.reuse, R13, PT ;  /* 0x0000000d0600720c */ /* 0x040fe20003f26070 */
[----:B------:R-:W-:Y:S02]  /*1400*/  IMAD.MOV.U32 R21, RZ, RZ, R6 ;  /* 0x000000ffff157224 */ /* 0x000fe400078e0006 */
[----:B------:R-:W-:Y:S01]  /*1410*/  @!P2 LOP3.LUT R17, R5, 0x7ff00000, RZ, 0xc0, !PT ;  /* 0x7ff000000511a812 */ /* 0x000fe200078ec0ff */
[----:B------:R-:W-:Y:S01]  /*1420*/  @!P2 IMAD.MOV.U32 R16, RZ, RZ, RZ ;  /* 0x000000ffff10a224 */ /* 0x000fe200078e00ff */
[----:B------:R-:W0:Y:S01]  /*1430*/  MUFU.RCP64H R15, R3 ;  /* 0x00000003000f7308 */ /* 0x000e220000001800 */
[----:B------:R-:W-:Y:S01]  /*1440*/  IMAD.MOV.U32 R20, RZ, RZ, R13 ;  /* 0x000000ffff147224 */ /* 0x000fe200078e000d */
[----:B------:R-:W-:Y:S02]  /*1450*/  @!P2 ISETP.GE.U32.AND P3, PT, R6, R17, PT ;  /* 0x000000110600a20c */ /* 0x000fe40003f66070 */
[----:B------:R-:W-:-:S02]  /*1460*/  @!P0 LOP3.LUT R20, R3, 0x7ff00000, RZ, 0xc0, !PT ;  /* 0x7ff0000003148812 */ /* 0x000fc400078ec0ff */
[----:B------:R-:W-:-:S03]  /*1470*/  @!P2 SEL R17, R12, 0x63400000, !P3 ;  /* 0x634000000c11a807 */ /* 0x000fc60005800000 */
[----:B------:R-:W-:Y:S01]  /*1480*/  VIADD R22, R20, 0xffffffff ;  /* 0xffffffff14167836 */ /* 0x000fe20000000000 */
[----:B------:R-:W-:-:S04]  /*1490*/  @!P2 LOP3.LUT R17, R17, 0x80000000, R9, 0xf8, !PT ;  /* 0x800000001111a812 */ /* 0x000fc800078ef809 */
[----:B------:R-:W-:Y:S01]  /*14a0*/  @!P2 LOP3.LUT R17, R17, 0x100000, RZ, 0xfc, !PT ;  /* 0x001000001111a812 */ /* 0x000fe200078efcff */
[----:B0-----:R-:W-:-:S08]  /*14b0*/  DFMA R10, R14, -R2, 1 ;  /* 0x3ff000000e0a742b */ /* 0x001fd00000000802 */
[----:B------:R-:W-:-:S08]  /*14c0*/  DFMA R10, R10, R10, R10 ;  /* 0x0000000a0a0a722b */ /* 0x000fd0000000000a */
[----:B------:R-:W-:Y:S01]  /*14d0*/  DFMA R14, R14, R10, R14 ;  /* 0x0000000a0e0e722b */ /* 0x000fe2000000000e */
[----:B------:R-:W-:Y:S01]  /*14e0*/  SEL R11, R12, 0x63400000, !P1 ;  /* 0x634000000c0b7807 */ /* 0x000fe20004800000 */
[----:B------:R-:W-:-:S03]  /*14f0*/  IMAD.MOV.U32 R10, RZ, RZ, R8 ;  /* 0x000000ffff0a7224 */ /* 0x000fc600078e0008 */
[----:B------:R-:W-:-:S03]  /*1500*/  LOP3.LUT R11, R11, 0x800fffff, R9, 0xf8, !PT ;  /* 0x800fffff0b0b7812 */ /* 0x000fc600078ef809 */
[----:B------:R-:W-:-:S03]  /*1510*/  DFMA R18, R14, -R2, 1 ;  /* 0x3ff000000e12742b */ /* 0x000fc60000000802 */
[----:B------:R-:W-:-:S05]  /*1520*/  @!P2 DFMA R10, R10, 2, -R16 ;  /* 0x400000000a0aa82b */ /* 0x000fca0000000810 */
[----:B------:R-:W-:-:S05]  /*1530*/  DFMA R14, R14, R18, R14 ;  /* 0x000000120e0e722b */ /* 0x000fca000000000e */
[----:B------:R-:W-:-:S03]  /*1540*/  @!P2 LOP3.LUT R21, R11, 0x7ff00000, RZ, 0xc0, !PT ;  /* 0x7ff000000b15a812 */ /* 0x000fc600078ec0ff */
[----:B------:R-:W-:Y:S02]  /*1550*/  DMUL R16, R14, R10 ;  /* 0x0000000a0e107228 */ /* 0x000fe40000000000 */
[----:B------:R-:W-:-:S05]  /*1560*/  VIADD R13, R21, 0xffffffff ;  /* 0xffffffff150d7836 */ /* 0x000fca0000000000 */
[----:B------:R-:W-:Y:S01]  /*1570*/  ISETP.GT.U32.AND P0, PT, R13, 0x7feffffe, PT ;  /* 0x7feffffe0d00780c */ /* 0x000fe20003f04070 */
[----:B------:R-:W-:-:S03]  /*1580*/  DFMA R18, R16, -R2, R10 ;  /* 0x800000021012722b */ /* 0x000fc6000000000a */
[----:B------:R-:W-:-:S05]  /*1590*/  ISETP.GT.U32.OR P0, PT, R22, 0x7feffffe, P0 ;  /* 0x7feffffe1600780c */ /* 0x000fca0000704470 */
[----:B------:R-:W-:-:S08]  /*15a0*/  DFMA R14, R14, R18, R16 ;  /* 0x000000120e0e722b */ /* 0x000fd00000000010 */
[----:B------:R-:W-:Y:S05]  /*15b0*/  @P0 BRA `(.L_x_19) ;  /* 0x00000000006c0947 */ /* 0x000fea0003800000 */
[----:B------:R-:W-:-:S04]  /*15c0*/  LOP3.LUT R9, R5, 0x7ff00000, RZ, 0xc0, !PT ;  /* 0x7ff0000005097812 */ /* 0x000fc800078ec0ff */
[CC--:B------:R-:W-:Y:S02]  /*15d0*/  VIADDMNMX R8, R6.reuse, -R9.reuse, 0xb9600000, !PT ;  /* 0xb960000006087446 */ /* 0x0c0fe40007800909 */
[----:B------:R-:W-:Y:S02]  /*15e0*/  ISETP.GE.U32.AND P0, PT, R6, R9, PT ;  /* 0x000000090600720c */ /* 0x000fe40003f06070 */
[----:B------:R-:W-:Y:S02]  /*15f0*/  VIMNMX R8, PT, PT, R8, 0x46a00000, PT ;  /* 0x46a0000008087848 */ /* 0x000fe40003fe0100 */
[----:B------:R-:W-:-:S05]  /*1600*/  SEL R9, R12, 0x63400000, !P0 ;  /* 0x634000000c097807 */ /* 0x000fca0004000000 */
[----:B------:R-:W-:Y:S02]  /*1610*/  IMAD.IADD R6, R8, 0x1, -R9 ;  /* 0x0000000108067824 */ /* 0x000fe400078e0a09 */
[----:B------:R-:W-:Y:S02]  /*1620*/  IMAD.MOV.U32 R8, RZ, RZ, RZ ;  /* 0x000000ffff087224 */ /* 0x000fe400078e00ff */
[----:B------:R-:W-:-:S06]  /*1630*/  VIADD R9, R6, 0x7fe00000 ;  /* 0x7fe0000006097836 */ /* 0x000fcc0000000000 */
[----:B------:R-:W-:-:S10]  /*1640*/  DMUL R12, R14, R8 ;  /* 0x000000080e0c7228 */ /* 0x000fd40000000000 */
[----:B------:R-:W-:-:S13]  /*1650*/  FSETP.GTU.AND P0, PT, |R13|, 1.469367938527859385e-39, PT ;  /* 0x001000000d00780b */ /* 0x000fda0003f0c200 */
[----:B------:R-:W-:Y:S05]  /*1660*/  @P0 BRA `(.L_x_20) ;  /* 0x0000000000940947 */ /* 0x000fea0003800000 */
[----:B------:R-:W-:Y:S01]  /*1670*/  DFMA R2, R14, -R2, R10 ;  /* 0x800000020e02722b */ /* 0x000fe2000000000a */
[----:B------:R-:W-:-:S09]  /*1680*/  IMAD.MOV.U32 R8, RZ, RZ, RZ ;  /* 0x000000ffff087224 */ /* 0x000fd200078e00ff */
[C---:B------:R-:W-:Y:S02]  /*1690*/  FSETP.NEU.AND P0, PT, R3.reuse, RZ, PT ;  /* 0x000000ff0300720b */ /* 0x040fe40003f0d000 */
[----:B------:R-:W-:-:S04]  /*16a0*/  LOP3.LUT R5, R3, 0x80000000, R5, 0x48, !PT ;  /* 0x8000000003057812 */ /* 0x000fc800078e4805 */
[----:B------:R-:W-:-:S07]  /*16b0*/  LOP3.LUT R9, R5, R9, RZ, 0xfc, !PT ;  /* 0x0000000905097212 */ /* 0x000fce00078efcff */
[----:B------:R-:W-:Y:S05]  /*16c0*/  @!P0 BRA `(.L_x_20) ;  /* 0x00000000007c8947 */ /* 0x000fea0003800000 */
[----:B------:R-:W-:Y:S01]  /*16d0*/  IMAD.MOV R3, RZ, RZ, -R6 ;  /* 0x000000ffff037224 */ /* 0x000fe200078e0a06 */
[----:B------:R-:W-:Y:S01]  /*16e0*/  DMUL.RP R8, R14, R8 ;  /* 0x000000080e087228 */ /* 0x000fe20000008000 */
[----:B------:R-:W-:-:S06]  /*16f0*/  IMAD.MOV.U32 R2, RZ, RZ, RZ ;  /* 0x000000ffff027224 */ /* 0x000fcc00078e00ff */
[----:B------:R-:W-:-:S03]  /*1700*/  DFMA R2, R12, -R2, R14 ;  /* 0x800000020c02722b */ /* 0x000fc6000000000e */
[----:B------:R-:W-:-:S03]  /*1710*/  LOP3.LUT R5, R9, R5, RZ, 0x3c, !PT ;  /* 0x0000000509057212 */ /* 0x000fc600078e3cff */
[----:B------:R-:W-:-:S04]  /*1720*/  IADD3 R2, PT, PT, -R6, -0x43300000, RZ ;  /* 0xbcd0000006027810 */ /* 0x000fc80007ffe1ff */
[----:B------:R-:W-:-:S04]  /*1730*/  FSETP.NEU.AND P0, PT, |R3|, R2, PT ;  /* 0x000000020300720b */ /* 0x000fc80003f0d200 */
[----:B------:R-:W-:Y:S02]  /*1740*/  FSEL R12, R8, R12, !P0 ;  /* 0x0000000c080c7208 */ /* 0x000fe40004000000 */
[----:B------:R-:W-:Y:S01]  /*1750*/  FSEL R13, R5, R13, !P0 ;  /* 0x0000000d050d7208 */ /* 0x000fe20004000000 */
[----:B------:R-:W-:Y:S06]  /*1760*/  BRA `(.L_x_20) ;  /* 0x0000000000547947 */ /* 0x000fec0003800000 */
.L_x_19:
[----:B------:R-:W-:-:S14]  /*1770*/  DSETP.NAN.AND P0, PT, R8, R8, PT ;  /* 0x000000080800722a */ /* 0x000fdc0003f08000 */
[----:B------:R-:W-:Y:S05]  /*1780*/  @P0 BRA `(.L_x_21) ;  /* 0x0000000000440947 */ /* 0x000fea0003800000 */
[----:B------:R-:W-:-:S14]  /*1790*/  DSETP.NAN.AND P0, PT, R4, R4, PT ;  /* 0x000000040400722a */ /* 0x000fdc0003f08000 */
[----:B------:R-:W-:Y:S05]  /*17a0*/  @P0 BRA `(.L_x_22) ;  /* 0x0000000000300947 */ /* 0x000fea0003800000 */
[----:B------:R-:W-:Y:S01]  /*17b0*/  ISETP.NE.AND P0, PT, R21, R20, PT ;  /* 0x000000141500720c */ /* 0x000fe20003f05270 */
[----:B------:R-:W-:Y:S02]  /*17c0*/  IMAD.MOV.U32 R12, RZ, RZ, 0x0 ;  /* 0x00000000ff0c7424 */ /* 0x000fe400078e00ff */
[----:B------:R-:W-:-:S10]  /*17d0*/  IMAD.MOV.U32 R13, RZ, RZ, -0x80000 ;  /* 0xfff80000ff0d7424 */ /* 0x000fd400078e00ff */
[----:B------:R-:W-:Y:S05]  /*17e0*/  @!P0 BRA `(.L_x_20) ;  /* 0x0000000000348947 */ /* 0x000fea0003800000 */
[----:B------:R-:W-:Y:S02]  /*17f0*/  ISETP.NE.AND P0, PT, R21, 0x7ff00000, PT ;  /* 0x7ff000001500780c */ /* 0x000fe40003f05270 */
[----:B------:R-:W-:Y:S02]  /*1800*/  LOP3.LUT R13, R9, 0x80000000, R5, 0x48, !PT ;  /* 0x80000000090d7812 */ /* 0x000fe400078e4805 */
[----:B------:R-:W-:-:S13]  /*1810*/  ISETP.EQ.OR P0, PT, R20, RZ, !P0 ;  /* 0x000000ff1400720c */ /* 0x000fda0004702670 */
[----:B------:R-:W-:Y:S01]  /*1820*/  @P0 LOP3.LUT R2, R13, 0x7ff00000, RZ, 0xfc, !PT ;  /* 0x7ff000000d020812 */ /* 0x000fe200078efcff */
[----:B------:R-:W-:Y:S02]  /*1830*/  @!P0 IMAD.MOV.U32 R12, RZ, RZ, RZ ;  /* 0x000000ffff0c8224 */ /* 0x000fe400078e00ff */
[----:B------:R-:W-:Y:S02]  /*1840*/  @P0 IMAD.MOV.U32 R12, RZ, RZ, RZ ;  /* 0x000000ffff0c0224 */ /* 0x000fe400078e00ff */
[----:B------:R-:W-:Y:S01]  /*1850*/  @P0 IMAD.MOV.U32 R13, RZ, RZ, R2 ;  /* 0x000000ffff0d0224 */ /* 0x000fe200078e0002 */
[----:B------:R-:W-:Y:S06]  /*1860*/  BRA `(.L_x_20) ;  /* 0x0000000000147947 */ /* 0x000fec0003800000 */
.L_x_22:
[----:B------:R-:W-:Y:S01]  /*1870*/  LOP3.LUT R13, R5, 0x80000, RZ, 0xfc, !PT ;  /* 0x00080000050d7812 */ /* 0x000fe200078efcff */
[----:B------:R-:W-:Y:S01]  /*1880*/  IMAD.MOV.U32 R12, RZ, RZ, R4 ;  /* 0x000000ffff0c7224 */ /* 0x000fe200078e0004 */
[----:B------:R-:W-:Y:S06]  /*1890*/  BRA `(.L_x_20) ;  /* 0x0000000000087947 */ /* 0x000fec0003800000 */
.L_x_21:
[----:B------:R-:W-:Y:S01]  /*18a0*/  LOP3.LUT R13, R9, 0x80000, RZ, 0xfc, !PT ;  /* 0x00080000090d7812 */ /* 0x000fe200078efcff */
[----:B------:R-:W-:-:S07]  /*18b0*/  IMAD.MOV.U32 R12, RZ, RZ, R8 ;  /* 0x000000ffff0c7224 */ /* 0x000fce00078e0008 */
.L_x_20:
[----:B------:R-:W-:Y:S05]  /*18c0*/  BSYNC.RECONVERGENT B1 ;  /* 0x0000000000017941 */ /* 0x000fea0003800200 */
.L_x_18:
[----:B------:R-:W-:Y:S02]  /*18d0*/  IMAD.MOV.U32 R2, RZ, RZ, R0 ;  /* 0x000000ffff027224 */ /* 0x000fe400078e0000 */
[----:B------:R-:W-:-:S04]  /*18e0*/  IMAD.MOV.U32 R3, RZ, RZ, 0x0 ;  /* 0x00000000ff037424 */ /* 0x000fc800078e00ff */
[----:B------:R-:W-:Y:S05]  /*18f0*/  RET.REL.NODEC R2 `(_Z13compute_xnextPdS_S_S_S_i) ;  /* 0xffffffe402c07950 */ /* 0x000fea0003c3ffff */
.L_x_23:
[----:B------:R-:W-:-:S00]  /*1900*/  BRA `(.L_x_23) ;  /* 0xfffffffc00fc7947 */ /* 0x000fc0000383ffff */
[----:B------:R-:W-:-:S00]  /*1910*/  NOP ;  /* 0x0000000000007918 */ /* 0x000fc00000000000 */
        /* <DEDUP_REMOVED lines=14> */
.L_x_24:


//--------------------- .nv.shared._Z13compute_xnextPdS_S_S_S_i --------------------------
	.section	.nv.shared._Z13compute_xnextPdS_S_S_S_i,"aw",@nobits
	.sectionflags	@""
	.align	16
	.zero		1024


//--------------------- .nv.shared.reserved.0     --------------------------
	.section	.nv.shared.reserved.0,"aw",@nobits
	.weak		__nv_reservedSMEM_offset_0_alias
	.size		__nv_reservedSMEM_offset_0_alias, 0, 64
	.other		__nv_reservedSMEM_offset_0_alias,@"STO_CUDA_RESERVED_SHARED STV_DEFAULT"
__nv_reservedSMEM_offset_0_alias:
	.zero		0
	.zero		64


//--------------------- .nv.constant0._Z13compute_xnextPdS_S_S_S_i --------------------------
	.section	.nv.constant0._Z13compute_xnextPdS_S_S_S_i,"a",@progbits
	.sectionflags	@""
	.align	4
.nv.constant0._Z13compute_xnextPdS_S_S_S_i:
	.zero		940


//--------------------- SYMBOLS --------------------------

	.type		.nv.reservedSmem.offset0,@object
	.size		.nv.reservedSmem.offset0,0x4
	.type		.nv.reservedSmem.cap,@object
	.size		.nv.reservedSmem.cap,0x4
